// auto-generated by cutlass_sweep.gemm — config: {"arch": "sm_100", "cluster_m": 1, "cluster_n": 1, "dtype": "e5m2", "dtype_b": "e4m3", "layout": "nn", "stages": 0, "tile_k": 128, "tile_m": 128, "tile_n": 256}
#include "cutlass/cutlass.h"
#include "cutlass/gemm/collective/collective_builder.hpp"
#include "cutlass/gemm/device/gemm_universal_adapter.h"
#include "cutlass/gemm/kernel/gemm_universal.hpp"
#include "cutlass/epilogue/collective/collective_builder.hpp"

using ElemA = cutlass::float_e5m2_t;
using ElemB = cutlass::float_e4m3_t;
using ElemCD = cutlass::float_e5m2_t;
using Acc  = float;
using TileShape    = cute::Shape<cute::_128, cute::_256, cute::_128>;
using ClusterShape = cute::Shape<cute::_1, cute::_1, cute::_1>;

using CollectiveEpilogue = typename cutlass::epilogue::collective::CollectiveBuilder<
    cutlass::arch::Sm100, cutlass::arch::OpClassTensorOp,
    TileShape, ClusterShape,
    cutlass::epilogue::collective::EpilogueTileAuto,
    Acc, Acc,
    ElemCD, cutlass::layout::RowMajor, 128 / cutlass::sizeof_bits<ElemCD>::value,
    ElemCD, cutlass::layout::RowMajor, 128 / cutlass::sizeof_bits<ElemCD>::value,
    cutlass::epilogue::collective::EpilogueScheduleAuto
  >::CollectiveOp;

using CollectiveMainloop = typename cutlass::gemm::collective::CollectiveBuilder<
    cutlass::arch::Sm100, cutlass::arch::OpClassTensorOp,
    ElemA, cutlass::layout::RowMajor, 128 / cutlass::sizeof_bits<ElemA>::value,
    ElemB, cutlass::layout::RowMajor, 128 / cutlass::sizeof_bits<ElemB>::value,
    Acc,
    TileShape, ClusterShape,
    cutlass::gemm::collective::StageCountAutoCarveout<static_cast<int>(sizeof(typename CollectiveEpilogue::SharedStorage))>,
    cutlass::gemm::collective::KernelScheduleAuto
  >::CollectiveOp;

using GemmKernel = cutlass::gemm::kernel::GemmUniversal<
    cute::Shape<int,int,int,int>,
    CollectiveMainloop,
    CollectiveEpilogue
>;
using Gemm = cutlass::gemm::device::GemmUniversalAdapter<GemmKernel>;

// Force the device kernel symbol into the cubin without needing a host main.
auto* _anchor = &cutlass::device_kernel<GemmKernel>;


// ===== COMPILED SASS (sm_100a) =====

	.target	sm_100a

	.elftype	@"ET_EXEC"


//--------------------- .note.nv.tkinfo           --------------------------
	.section	.note.nv.tkinfo,"",@"SHT_NOTE"
	.sectionflags	@"SHF_NOTE_NV_TKINFO"
	.tkinfo
        /*0018*/ 	.word	0x00000002
        /*0030*/ 	.string	""
        /*0030*/ 	.string	"ptxas"
        /*0030*/ 	.string	"Cuda compilation tools, release 13.0, V13.0.88"
        /*0030*/ 	.string	"Build cuda_13.0.r13.0/compiler.36424714_0"
        /*0030*/ 	.string	"-arch sm_100a -m 64 "



//--------------------- .note.nv.cuinfo           --------------------------
	.section	.note.nv.cuinfo,"",@"SHT_NOTE"
	.sectionflags	@"SHF_NOTE_NV_CUINFO"
        /*0018*/ 	.short	0x0002
        /*001a*/ 	.short	0x0064
        /*001c*/ 	.short	0x0082
	.zero		2


//--------------------- .nv.info                  --------------------------
	.section	.nv.info,"",@"SHT_CUDA_INFO"
	.align	4


	//----- nvinfo : EIATTR_REGCOUNT
	.align		4
        /*0000*/ 	.byte	0x04, 0x2f
        /*0002*/ 	.short	(.L_20 - .L_19)
	.align		4
.L_19:
        /*0004*/ 	.word	index@(_ZN7cutlass13device_kernelINS_4gemm6kernel13GemmUniversalIN4cute5tupleIJiiiiEEENS1_10collective13CollectiveMmaINS1_35MainloopSm100TmaUmmaWarpSpecializedILi3ELi2ELi2ENS5_IJNS4_1CILi1EEESB_SB_EEEEENS5_IJNSA_ILi128EEENSA_ILi256EEESE_EEENS_12float_e5m2_tENS5_IJlSB_lEEENS_12float_e4m3_tENS5_IJSB_llEEENS4_8TiledMMAINS4_8MMA_AtomIJNS4_10MMA_TraitsINS4_19SM100_MMA_F8F6F4_SSEJSH_SJ_fSE_SF_NS4_17integral_constantINS4_4UMMA5MajorELSR_0EEENSP_ISR_LSR_1EEENSP_INSQ_7ScaleInELSU_0EEESV_EEEEEENS4_6LayoutISC_NS5_IJNSA_ILi0EEESZ_SZ_EEEEENS5_IJNS4_10UnderscoreES12_S12_EEEEENS4_13SM90_TMA_LOADENS4_14ComposedLayoutINS4_7SwizzleILi3ELi4ELi3EEENS4_18smem_ptr_flag_bitsILi8EEENSY_INS5_IJNSA_ILi8EEESE_EEENS5_IJSE_SB_EEEEEEEvNS4_8identityES15_NS16_IS18_S1A_NSY_INS5_IJSE_S1B_EEENS5_IJSB_SE_EEEEEEEvS1G_EENS_8epilogue10collective18CollectiveEpilogueINS1M_23Sm100TmaWarpSpecializedILi4ELi2ELi64ELb0ELb0EEEJSG_NS5_IJNSY_ISE_SB_EENSY_INSA_ILi64EEESB_EEEEESH_SI_SH_SI_NS1M_6fusion15FusionCallbacksIS1Q_NS1V_17LinearCombinationISH_fSH_fLNS_15FloatRoundStyleE2EEESG_S1U_JEEENS4_5SM1004TMEM4LOAD26SM100_TMEM_LOAD_32dp32b64xES15_NS16_INS17_ILi2ELi4ELi3EEES1A_NSY_INS5_IJS1B_S1S_EEENS5_IJS1S_SB_EEEEEEENS4_39AutoVectorizingCopyWithAssumedAlignmentILi128EEENS4_14SM90_TMA_STOREES29_S2B_S2B_EEEvvEEEEvNT_6ParamsE)
        /*0008*/ 	.word	0x000000e0


	//----- nvinfo : EIATTR_FRAME_SIZE
	.align		4
.L_20:
        /*000c*/ 	.byte	0x04, 0x11
        /*000e*/ 	.short	(.L_22 - .L_21)
	.align		4
.L_21:
        /*0010*/ 	.word	index@($__internal_2_$__cuda_sm10x_tcgen05_guardrail_trap_unallocated_columns_being_dealloced)
        /*0014*/ 	.word	0x00000000


	//----- nvinfo : EIATTR_FRAME_SIZE
	.align		4
.L_22:
        /*0018*/ 	.byte	0x04, 0x11
        /*001a*/ 	.short	(.L_24 - .L_23)
	.align		4
.L_23:
        /*001c*/ 	.word	index@($__internal_1_$__cuda_sm10x_tcgen05_guardrail_trap_phase_invalid_during_alloc)
        /*0020*/ 	.word	0x00000000


	//----- nvinfo : EIATTR_FRAME_SIZE
	.align		4
.L_24:
        /*0024*/ 	.byte	0x04, 0x11
        /*0026*/ 	.short	(.L_26 - .L_25)
	.align		4
.L_25:
        /*0028*/ 	.word	index@($__internal_0_$__cuda_sm10x_tcgen05_guardrail_trap_col_being_dealloced_not_returned_by_alloc)
        /*002c*/ 	.word	0x00000000


	//----- nvinfo : EIATTR_FRAME_SIZE
	.align		4
.L_26:
        /*0030*/ 	.byte	0x04, 0x11
        /*0032*/ 	.short	(.L_28 - .L_27)
	.align		4
.L_27:
        /*0034*/ 	.word	index@(_ZN7cutlass13device_kernelINS_4gemm6kernel13GemmUniversalIN4cute5tupleIJiiiiEEENS1_10collective13CollectiveMmaINS1_35MainloopSm100TmaUmmaWarpSpecializedILi3ELi2ELi2ENS5_IJNS4_1CILi1EEESB_SB_EEEEENS5_IJNSA_ILi128EEENSA_ILi256EEESE_EEENS_12float_e5m2_tENS5_IJlSB_lEEENS_12float_e4m3_tENS5_IJSB_llEEENS4_8TiledMMAINS4_8MMA_AtomIJNS4_10MMA_TraitsINS4_19SM100_MMA_F8F6F4_SSEJSH_SJ_fSE_SF_NS4_17integral_constantINS4_4UMMA5MajorELSR_0EEENSP_ISR_LSR_1EEENSP_INSQ_7ScaleInELSU_0EEESV_EEEEEENS4_6LayoutISC_NS5_IJNSA_ILi0EEESZ_SZ_EEEEENS5_IJNS4_10UnderscoreES12_S12_EEEEENS4_13SM90_TMA_LOADENS4_14ComposedLayoutINS4_7SwizzleILi3ELi4ELi3EEENS4_18smem_ptr_flag_bitsILi8EEENSY_INS5_IJNSA_ILi8EEESE_EEENS5_IJSE_SB_EEEEEEEvNS4_8identityES15_NS16_IS18_S1A_NSY_INS5_IJSE_S1B_EEENS5_IJSB_SE_EEEEEEEvS1G_EENS_8epilogue10collective18CollectiveEpilogueINS1M_23Sm100TmaWarpSpecializedILi4ELi2ELi64ELb0ELb0EEEJSG_NS5_IJNSY_ISE_SB_EENSY_INSA_ILi64EEESB_EEEEESH_SI_SH_SI_NS1M_6fusion15FusionCallbacksIS1Q_NS1V_17LinearCombinationISH_fSH_fLNS_15FloatRoundStyleE2EEESG_S1U_JEEENS4_5SM1004TMEM4LOAD26SM100_TMEM_LOAD_32dp32b64xES15_NS16_INS17_ILi2ELi4ELi3EEES1A_NSY_INS5_IJS1B_S1S_EEENS5_IJS1S_SB_EEEEEEENS4_39AutoVectorizingCopyWithAssumedAlignmentILi128EEENS4_14SM90_TMA_STOREES29_S2B_S2B_EEEvvEEEEvNT_6ParamsE)
        /*0038*/ 	.word	0x00000000


	//----- nvinfo : EIATTR_MIN_STACK_SIZE
	.align		4
.L_28:
        /*003c*/ 	.byte	0x04, 0x12
        /*003e*/ 	.short	(.L_30 - .L_29)
	.align		4
.L_29:
        /*0040*/ 	.word	index@(_ZN7cutlass13device_kernelINS_4gemm6kernel13GemmUniversalIN4cute5tupleIJiiiiEEENS1_10collective13CollectiveMmaINS1_35MainloopSm100TmaUmmaWarpSpecializedILi3ELi2ELi2ENS5_IJNS4_1CILi1EEESB_SB_EEEEENS5_IJNSA_ILi128EEENSA_ILi256EEESE_EEENS_12float_e5m2_tENS5_IJlSB_lEEENS_12float_e4m3_tENS5_IJSB_llEEENS4_8TiledMMAINS4_8MMA_AtomIJNS4_10MMA_TraitsINS4_19SM100_MMA_F8F6F4_SSEJSH_SJ_fSE_SF_NS4_17integral_constantINS4_4UMMA5MajorELSR_0EEENSP_ISR_LSR_1EEENSP_INSQ_7ScaleInELSU_0EEESV_EEEEEENS4_6LayoutISC_NS5_IJNSA_ILi0EEESZ_SZ_EEEEENS5_IJNS4_10UnderscoreES12_S12_EEEEENS4_13SM90_TMA_LOADENS4_14ComposedLayoutINS4_7SwizzleILi3ELi4ELi3EEENS4_18smem_ptr_flag_bitsILi8EEENSY_INS5_IJNSA_ILi8EEESE_EEENS5_IJSE_SB_EEEEEEEvNS4_8identityES15_NS16_IS18_S1A_NSY_INS5_IJSE_S1B_EEENS5_IJSB_SE_EEEEEEEvS1G_EENS_8epilogue10collective18CollectiveEpilogueINS1M_23Sm100TmaWarpSpecializedILi4ELi2ELi64ELb0ELb0EEEJSG_NS5_IJNSY_ISE_SB_EENSY_INSA_ILi64EEESB_EEEEESH_SI_SH_SI_NS1M_6fusion15FusionCallbacksIS1Q_NS1V_17LinearCombinationISH_fSH_fLNS_15FloatRoundStyleE2EEESG_S1U_JEEENS4_5SM1004TMEM4LOAD26SM100_TMEM_LOAD_32dp32b64xES15_NS16_INS17_ILi2ELi4ELi3EEES1A_NSY_INS5_IJS1B_S1S_EEENS5_IJS1S_SB_EEEEEEENS4_39AutoVectorizingCopyWithAssumedAlignmentILi128EEENS4_14SM90_TMA_STOREES29_S2B_S2B_EEEvvEEEEvNT_6ParamsE)
        /*0044*/ 	.word	0x00000000
.L_30:


//--------------------- .nv.compat                --------------------------
	.section	.nv.compat,"",@"SHT_CUDA_COMPAT_INFO"
	.align	4
        /*0000*/ 	.byte	0x02, 0x09, 0x01, 0x00, 0x02, 0x02, 0x02, 0x00, 0x02, 0x05, 0x05, 0x00, 0x03, 0x07, 0x01, 0x01
        /*0010*/ 	.byte	0x02, 0x03, 0x01, 0x00, 0x02, 0x06, 0x01, 0x00, 0x04, 0x0b, 0x08, 0x00, 0x09, 0x00, 0x00, 0x00
        /*0020*/ 	.byte	0x00, 0x00, 0x00, 0x00


//--------------------- .nv.info._ZN7cutlass13device_kernelINS_4gemm6kernel13GemmUniversalIN4cute5tupleIJiiiiEEENS1_10collective13CollectiveMmaINS1_35MainloopSm100TmaUmmaWarpSpecializedILi3ELi2ELi2ENS5_IJNS4_1CILi1EEESB_SB_EEEEENS5_IJNSA_ILi128EEENSA_ILi256EEESE_EEENS_12float_e5m2_tENS5_IJlSB_lEEENS_12float_e4m3_tENS5_IJSB_llEEENS4_8TiledMMAINS4_8MMA_AtomIJNS4_10MMA_TraitsINS4_19SM100_MMA_F8F6F4_SSEJSH_SJ_fSE_SF_NS4_17integral_constantINS4_4UMMA5MajorELSR_0EEENSP_ISR_LSR_1EEENSP_INSQ_7ScaleInELSU_0EEESV_EEEEEENS4_6LayoutISC_NS5_IJNSA_ILi0EEESZ_SZ_EEEEENS5_IJNS4_10UnderscoreES12_S12_EEEEENS4_13SM90_TMA_LOADENS4_14ComposedLayoutINS4_7SwizzleILi3ELi4ELi3EEENS4_18smem_ptr_flag_bitsILi8EEENSY_INS5_IJNSA_ILi8EEESE_EEENS5_IJSE_SB_EEEEEEEvNS4_8identityES15_NS16_IS18_S1A_NSY_INS5_IJSE_S1B_EEENS5_IJSB_SE_EEEEEEEvS1G_EENS_8epilogue10collective18CollectiveEpilogueINS1M_23Sm100TmaWarpSpecializedILi4ELi2ELi64ELb0ELb0EEEJSG_NS5_IJNSY_ISE_SB_EENSY_INSA_ILi64EEESB_EEEEESH_SI_SH_SI_NS1M_6fusion15FusionCallbacksIS1Q_NS1V_17LinearCombinationISH_fSH_fLNS_15FloatRoundStyleE2EEESG_S1U_JEEENS4_5SM1004TMEM4LOAD26SM100_TMEM_LOAD_32dp32b64xES15_NS16_INS17_ILi2ELi4ELi3EEES1A_NSY_INS5_IJS1B_S1S_EEENS5_IJS1S_SB_EEEEEEENS4_39AutoVectorizingCopyWithAssumedAlignmentILi128EEENS4_14SM90_TMA_STOREES29_S2B_S2B_EEEvvEEEEvNT_6ParamsE --------------------------
	.section	.nv.info._ZN7cutlass13device_kernelINS_4gemm6kernel13GemmUniversalIN4cute5tupleIJiiiiEEENS1_10collective13CollectiveMmaINS1_35MainloopSm100TmaUmmaWarpSpecializedILi3ELi2ELi2ENS5_IJNS4_1CILi1EEESB_SB_EEEEENS5_IJNSA_ILi128EEENSA_ILi256EEESE_EEENS_12float_e5m2_tENS5_IJlSB_lEEENS_12float_e4m3_tENS5_IJSB_llEEENS4_8TiledMMAINS4_8MMA_AtomIJNS4_10MMA_TraitsINS4_19SM100_MMA_F8F6F4_SSEJSH_SJ_fSE_SF_NS4_17integral_constantINS4_4UMMA5MajorELSR_0EEENSP_ISR_LSR_1EEENSP_INSQ_7ScaleInELSU_0EEESV_EEEEEENS4_6LayoutISC_NS5_IJNSA_ILi0EEESZ_SZ_EEEEENS5_IJNS4_10UnderscoreES12_S12_EEEEENS4_13SM90_TMA_LOADENS4_14ComposedLayoutINS4_7SwizzleILi3ELi4ELi3EEENS4_18smem_ptr_flag_bitsILi8EEENSY_INS5_IJNSA_ILi8EEESE_EEENS5_IJSE_SB_EEEEEEEvNS4_8identityES15_NS16_IS18_S1A_NSY_INS5_IJSE_S1B_EEENS5_IJSB_SE_EEEEEEEvS1G_EENS_8epilogue10collective18CollectiveEpilogueINS1M_23Sm100TmaWarpSpecializedILi4ELi2ELi64ELb0ELb0EEEJSG_NS5_IJNSY_ISE_SB_EENSY_INSA_ILi64EEESB_EEEEESH_SI_SH_SI_NS1M_6fusion15FusionCallbacksIS1Q_NS1V_17LinearCombinationISH_fSH_fLNS_15FloatRoundStyleE2EEESG_S1U_JEEENS4_5SM1004TMEM4LOAD26SM100_TMEM_LOAD_32dp32b64xES15_NS16_INS17_ILi2ELi4ELi3EEES1A_NSY_INS5_IJS1B_S1S_EEENS5_IJS1S_SB_EEEEEEENS4_39AutoVectorizingCopyWithAssumedAlignmentILi128EEENS4_14SM90_TMA_STOREES29_S2B_S2B_EEEvvEEEEvNT_6ParamsE,"",@"SHT_CUDA_INFO"
	.sectionflags	@""
	.align	4


	//----- nvinfo : EIATTR_CUDA_API_VERSION
	.align		4
        /*0000*/ 	.byte	0x04, 0x37
        /*0002*/ 	.short	(.L_32 - .L_31)
.L_31:
        /*0004*/ 	.word	0x00000082


	//----- nvinfo : EIATTR_KPARAM_INFO
	.align		4
.L_32:
        /*0008*/ 	.byte	0x04, 0x17
        /*000a*/ 	.short	(.L_34 - .L_33)
.L_33:
        /*000c*/ 	.word	0x00000000
        /*0010*/ 	.short	0x0000
        /*0012*/ 	.short	0x0000
        /*0014*/ 	.byte	0x00, 0xf0, 0x01, 0x20


	//----- nvinfo : EIATTR_AT_ENTRY_FRAGMENTS
	.align		4
.L_34:
        /*0018*/ 	.byte	0x04, 0x4f
        /*001a*/ 	.short	(.L_36 - .L_35)


	//   ....[0]....
.L_35:
        /*001c*/ 	.word	0x00000006


	//----- nvinfo : EIATTR_RESERVED_SMEM_USED
	.align		4
.L_36:
        /*0020*/ 	.byte	0x01, 0x41
	.zero		2


	//----- nvinfo : EIATTR_SPARSE_MMA_MASK
	.align		4
        /*0024*/ 	.byte	0x03, 0x50
        /*0026*/ 	.short	0x0000


	//----- nvinfo : EIATTR_TCGEN05_1CTA_USED
	.align		4
        /*0028*/ 	.byte	0x01, 0x51
	.zero		2


	//----- nvinfo : EIATTR_MAXREG_COUNT
	.align		4
        /*002c*/ 	.byte	0x03, 0x1b
        /*002e*/ 	.short	0x00ff


	//----- nvinfo : EIATTR_NUM_BARRIERS
	.align		4
        /*0030*/ 	.byte	0x02, 0x4c
        /*0032*/ 	.byte	0x07
	.zero		1


	//----- nvinfo : EIATTR_EXTERNS
	.align		4
        /*0034*/ 	.byte	0x04, 0x0f
        /*0036*/ 	.short	(.L_38 - .L_37)


	//   ....[0]....
	.align		4
.L_37:
        /*0038*/ 	.word	index@(__assertfail)


	//----- nvinfo : EIATTR_MERCURY_ISA_VERSION
	.align		4
.L_38:
        /*003c*/ 	.byte	0x03, 0x5f
        /*003e*/ 	.short	0x0101


	//----- nvinfo : EIATTR_INT_WARP_WIDE_INSTR_OFFSETS
	.align		4
        /*0040*/ 	.byte	0x04, 0x31
        /*0042*/ 	.short	(.L_40 - .L_39)


	//   ....[0]....
.L_39:
        /*0044*/ 	.word	0x00001e40


	//   ....[1]....
        /*0048*/ 	.word	0x000036e0


	//   ....[2]....
        /*004c*/ 	.word	0x00003700


	//   ....[3]....
        /*0050*/ 	.word	0x00003730


	//   ....[4]....
        /*0054*/ 	.word	0x00004070


	//   ....[5]....
        /*0058*/ 	.word	0x000040e0


	//   ....[6]....
        /*005c*/ 	.word	0x000041c0


	//   ....[7]....
        /*0060*/ 	.word	0x00004240


	//   ....[8]....
        /*0064*/ 	.word	0x00004350


	//   ....[9]....
        /*0068*/ 	.word	0x000043e0


	//   ....[10]....
        /*006c*/ 	.word	0x000045c0


	//   ....[11]....
        /*0070*/ 	.word	0x00004720


	//----- nvinfo : EIATTR_COOP_GROUP_MASK_REGIDS
	.align		4
.L_40:
        /*0074*/ 	.byte	0x04, 0x29
        /*0076*/ 	.short	(.L_42 - .L_41)


	//   ....[0]....
.L_41:
        /*0078*/ 	.word	0xffffffff


	//   ....[1]....
        /*007c*/ 	.word	0xffffffff


	//   ....[2]....
        /*0080*/ 	.word	0xffffffff


	//   ....[3]....
        /*0084*/ 	.word	0xffffffff


	//   ....[4]....
        /*0088*/ 	.word	0xffffffff


	//   ....[5]....
        /*008c*/ 	.word	0xffffffff


	//   ....[6]....
        /*0090*/ 	.word	0xffffffff


	//   ....[7]....
        /*0094*/ 	.word	0xffffffff


	//   ....[8]....
        /*0098*/ 	.word	0xffffffff


	//   ....[9]....
        /*009c*/ 	.word	0xffffffff


	//   ....[10]....
        /*00a0*/ 	.word	0xffffffff


	//   ....[11]....
        /*00a4*/ 	.word	0xffffffff


	//   ....[12]....
        /*00a8*/ 	.word	0xffffffff


	//----- nvinfo : EIATTR_COOP_GROUP_INSTR_OFFSETS
	.align		4
.L_42:
        /*00ac*/ 	.byte	0x04, 0x28
        /*00ae*/ 	.short	(.L_44 - .L_43)


	//   ....[0]....
.L_43:
        /*00b0*/ 	.word	0x00000090


	//   ....[1]....
        /*00b4*/ 	.word	0x000004d0


	//   ....[2]....
        /*00b8*/ 	.word	0x00000620


	//   ....[3]....
        /*00bc*/ 	.word	0x000007c0


	//   ....[4]....
        /*00c0*/ 	.word	0x000008c0


	//   ....[5]....
        /*00c4*/ 	.word	0x00000a30


	//   ....[6]....
        /*00c8*/ 	.word	0x00000b90


	//   ....[7]....
        /*00cc*/ 	.word	0x00001d20


	//   ....[8]....
        /*00d0*/ 	.word	0x00002a70


	//   ....[9]....
        /*00d4*/ 	.word	0x00002c80


	//   ....[10]....
        /*00d8*/ 	.word	0x00002cb0


	//   ....[11]....
        /*00dc*/ 	.word	0x000035c0


	//   ....[12]....
        /*00e0*/ 	.word	0x000037f0


	//----- nvinfo : EIATTR_VRC_CTA_INIT_COUNT
	.align		4
.L_44:
        /*00e4*/ 	.byte	0x02, 0x4a
        /*00e6*/ 	.byte	0x80
	.zero		1


	//----- nvinfo : EIATTR_SYSCALL_OFFSETS
	.align		4
        /*00e8*/ 	.byte	0x04, 0x46
        /*00ea*/ 	.short	(.L_46 - .L_45)


	//   ....[0]....
.L_45:
        /*00ec*/ 	.word	0x00005190


	//   ....[1]....
        /*00f0*/ 	.word	0x000052d0


	//   ....[2]....
        /*00f4*/ 	.word	0x00005b30


	//   ....[3]....
        /*00f8*/ 	.word	0x00007150


	//   ....[4]....
        /*00fc*/ 	.word	0x00008700


	//   ....[5]....
        /*0100*/ 	.word	0x00009cd0


	//----- nvinfo : EIATTR_MBARRIER_INSTR_OFFSETS
	.align		4
.L_46:
        /*0104*/ 	.byte	0x04, 0x39
        /*0106*/ 	.short	(.L_48 - .L_47)


	//   ....[0]....
.L_47:
        /*0108*/ 	.word	0x000005b0
        /*010c*/ 	.word	0x000000ff
        /*0110*/ 	.word	0x00000000
        /*0114*/ 	.short	0x0100
        /*0116*/ 	.byte	0x05
	.zero		1


	//   ....[1]....
        /*0118*/ 	.word	0x000005c0
        /*011c*/ 	.word	0x000000ff
        /*0120*/ 	.word	0x00000018
        /*0124*/ 	.short	0x0100
        /*0126*/ 	.byte	0x05
	.zero		1


	//   ....[2]....
        /*0128*/ 	.word	0x000005d0
        /*012c*/ 	.word	0x000000ff
        /*0130*/ 	.word	0x00000008
        /*0134*/ 	.short	0x0100
        /*0136*/ 	.byte	0x05
	.zero		1


	//   ....[3]....
        /*0138*/ 	.word	0x000005e0
        /*013c*/ 	.word	0x000000ff
        /*0140*/ 	.word	0x00000020
        /*0144*/ 	.short	0x0100
        /*0146*/ 	.byte	0x05
	.zero		1


	//   ....[4]....
        /*0148*/ 	.word	0x000005f0
        /*014c*/ 	.word	0x000000ff
        /*0150*/ 	.word	0x00000010
        /*0154*/ 	.short	0x0100
        /*0156*/ 	.byte	0x05
	.zero		1


	//   ....[5]....
        /*0158*/ 	.word	0x00000600
        /*015c*/ 	.word	0x000000ff
        /*0160*/ 	.word	0x00000028
        /*0164*/ 	.short	0x0100
        /*0166*/ 	.byte	0x05
	.zero		1


	//   ....[6]....
        /*0168*/ 	.word	0x00000730
        /*016c*/ 	.word	0x000000ff
        /*0170*/ 	.word	0x00000030
        /*0174*/ 	.short	0x0100
        /*0176*/ 	.byte	0x07
	.zero		1


	//   ....[7]....
        /*0178*/ 	.word	0x00000740
        /*017c*/ 	.word	0x000000ff
        /*0180*/ 	.word	0x00000050
        /*0184*/ 	.short	0x0100
        /*0186*/ 	.byte	0x07
	.zero		1


	//   ....[8]....
        /*0188*/ 	.word	0x00000750
        /*018c*/ 	.word	0x000000ff
        /*0190*/ 	.word	0x00000038
        /*0194*/ 	.short	0x0100
        /*0196*/ 	.byte	0x07
	.zero		1


	//   ....[9]....
        /*0198*/ 	.word	0x00000760
        /*019c*/ 	.word	0x000000ff
        /*01a0*/ 	.word	0x00000058
        /*01a4*/ 	.short	0x0100
        /*01a6*/ 	.byte	0x07
	.zero		1


	//   ....[10]....
        /*01a8*/ 	.word	0x00000770
        /*01ac*/ 	.word	0x000000ff
        /*01b0*/ 	.word	0x00000040
        /*01b4*/ 	.short	0x0100
        /*01b6*/ 	.byte	0x07
	.zero		1


	//   ....[11]....
        /*01b8*/ 	.word	0x00000780
        /*01bc*/ 	.word	0x000000ff
        /*01c0*/ 	.word	0x00000060
        /*01c4*/ 	.short	0x0100
        /*01c6*/ 	.byte	0x07
	.zero		1


	//   ....[12]....
        /*01c8*/ 	.word	0x00000790
        /*01cc*/ 	.word	0x000000ff
        /*01d0*/ 	.word	0x00000048
        /*01d4*/ 	.short	0x0100
        /*01d6*/ 	.byte	0x07
	.zero		1


	//   ....[13]....
        /*01d8*/ 	.word	0x000007a0
        /*01dc*/ 	.word	0x000000ff
        /*01e0*/ 	.word	0x00000068
        /*01e4*/ 	.short	0x0100
        /*01e6*/ 	.byte	0x07
	.zero		1


	//   ....[14]....
        /*01e8*/ 	.word	0x00000890
        /*01ec*/ 	.word	0x000000ff
        /*01f0*/ 	.word	0x00000070
        /*01f4*/ 	.short	0x0100
        /*01f6*/ 	.byte	0x05
	.zero		1


	//   ....[15]....
        /*01f8*/ 	.word	0x000008a0
        /*01fc*/ 	.word	0x000000ff
        /*0200*/ 	.word	0x00000078
        /*0204*/ 	.short	0x0100
        /*0206*/ 	.byte	0x05
	.zero		1


	//   ....[16]....
        /*0208*/ 	.word	0x000009e0
        /*020c*/ 	.word	0x000000ff
        /*0210*/ 	.word	0x00000080
        /*0214*/ 	.short	0x0100
        /*0216*/ 	.byte	0x05
	.zero		1


	//   ....[17]....
        /*0218*/ 	.word	0x000009f0
        /*021c*/ 	.word	0x000000ff
        /*0220*/ 	.word	0x00000090
        /*0224*/ 	.short	0x0100
        /*0226*/ 	.byte	0x05
	.zero		1


	//   ....[18]....
        /*0228*/ 	.word	0x00000a00
        /*022c*/ 	.word	0x000000ff
        /*0230*/ 	.word	0x00000088
        /*0234*/ 	.short	0x0100
        /*0236*/ 	.byte	0x05
	.zero		1


	//   ....[19]....
        /*0238*/ 	.word	0x00000a10
        /*023c*/ 	.word	0x000000ff
        /*0240*/ 	.word	0x00000098
        /*0244*/ 	.short	0x0100
        /*0246*/ 	.byte	0x05
	.zero		1


	//   ....[20]....
        /*0248*/ 	.word	0x00000b40
        /*024c*/ 	.word	0x000000ff
        /*0250*/ 	.word	0x000000a0
        /*0254*/ 	.short	0x0100
        /*0256*/ 	.byte	0x07
	.zero		1


	//   ....[21]....
        /*0258*/ 	.word	0x00000b50
        /*025c*/ 	.word	0x000000ff
        /*0260*/ 	.word	0x000000b0
        /*0264*/ 	.short	0x0100
        /*0266*/ 	.byte	0x07
	.zero		1


	//   ....[22]....
        /*0268*/ 	.word	0x00000b60
        /*026c*/ 	.word	0x000000ff
        /*0270*/ 	.word	0x000000a8
        /*0274*/ 	.short	0x0100
        /*0276*/ 	.byte	0x07
	.zero		1


	//   ....[23]....
        /*0278*/ 	.word	0x00000b70
        /*027c*/ 	.word	0x000000ff
        /*0280*/ 	.word	0x000000b8
        /*0284*/ 	.short	0x0100
        /*0286*/ 	.byte	0x07
	.zero		1


	//   ....[24]....
        /*0288*/ 	.word	0x00000c60
        /*028c*/ 	.word	0x000000ff
        /*0290*/ 	.word	0x000000c0
        /*0294*/ 	.short	0x0100
        /*0296*/ 	.byte	0x05
	.zero		1


	//   ....[25]....
        /*0298*/ 	.word	0x00000c70
        /*029c*/ 	.word	0x000000ff
        /*02a0*/ 	.word	0x000000d0
        /*02a4*/ 	.short	0x0100
        /*02a6*/ 	.byte	0x05
	.zero		1


	//   ....[26]....
        /*02a8*/ 	.word	0x00000c80
        /*02ac*/ 	.word	0x000000ff
        /*02b0*/ 	.word	0x000000c8
        /*02b4*/ 	.short	0x0100
        /*02b6*/ 	.byte	0x05
	.zero		1


	//   ....[27]....
        /*02b8*/ 	.word	0x00000c90
        /*02bc*/ 	.word	0x000000ff
        /*02c0*/ 	.word	0x000000d8
        /*02c4*/ 	.short	0x0100
        /*02c6*/ 	.byte	0x05
	.zero		1


	//   ....[28]....
        /*02c8*/ 	.word	0x00001560
        /*02cc*/ 	.word	0x00000003
        /*02d0*/ 	.word	0x000000d0
        /*02d4*/ 	.short	0x010a
        /*02d6*/ 	.byte	0xff
	.zero		1


	//   ....[29]....
        /*02d8*/ 	.word	0x00001590
        /*02dc*/ 	.word	0x00000003
        /*02e0*/ 	.word	0x000000c0
        /*02e4*/ 	.short	0x0101
        /*02e6*/ 	.byte	0xff
	.zero		1


	//   ....[30]....
        /*02e8*/ 	.word	0x00001660
        /*02ec*/ 	.word	0x000000ff
        /*02f0*/ 	.word	0x00000018
        /*02f4*/ 	.short	0x010a
        /*02f6*/ 	.byte	0x08
	.zero		1


	//   ....[31]....
        /*02f8*/ 	.word	0x00001710
        /*02fc*/ 	.word	0x000000ff
        /*0300*/ 	.word	0x00000018
        /*0304*/ 	.short	0x010a
        /*0306*/ 	.byte	0x21
	.zero		1


	//   ....[32]....
        /*0308*/ 	.word	0x00001860
        /*030c*/ 	.word	0x000000ff
        /*0310*/ 	.word	0x00000018
        /*0314*/ 	.short	0x010a
        /*0316*/ 	.byte	0x08
	.zero		1


	//   ....[33]....
        /*0318*/ 	.word	0x000019c0
        /*031c*/ 	.word	0x000000ff
        /*0320*/ 	.word	0x00000078
        /*0324*/ 	.short	0x0101
        /*0326*/ 	.byte	0x04
	.zero		1


	//   ....[34]....
        /*0328*/ 	.word	0x000019e0
        /*032c*/ 	.word	0x000000ff
        /*0330*/ 	.word	0x00000018
        /*0334*/ 	.short	0x010a
        /*0336*/ 	.byte	0x08
	.zero		1


	//   ....[35]....
        /*0338*/ 	.word	0x00001a70
        /*033c*/ 	.word	0x000000ff
        /*0340*/ 	.word	0x00000018
        /*0344*/ 	.short	0x010a
        /*0346*/ 	.byte	0x19
	.zero		1


	//   ....[36]....
        /*0348*/ 	.word	0x00001bc0
        /*034c*/ 	.word	0x000000ff
        /*0350*/ 	.word	0x00000018
        /*0354*/ 	.short	0x010a
        /*0356*/ 	.byte	0x08
	.zero		1


	//   ....[37]....
        /*0358*/ 	.word	0x00001d50
        /*035c*/ 	.word	0x00000002
        /*0360*/ 	.word	0x00000080
        /*0364*/ 	.short	0x010a
        /*0366*/ 	.byte	0xff
	.zero		1


	//   ....[38]....
        /*0368*/ 	.word	0x00001e10
        /*036c*/ 	.word	0x00000002
        /*0370*/ 	.word	0x00000000
        /*0374*/ 	.short	0x0101
        /*0376*/ 	.byte	0xff
	.zero		1


	//   ....[39]....
        /*0378*/ 	.word	0x00002370
        /*037c*/ 	.word	0x000000ff
        /*0380*/ 	.word	0x00000000
        /*0384*/ 	.short	0x010a
        /*0386*/ 	.byte	0x05
	.zero		1


	//   ....[40]....
        /*0388*/ 	.word	0x00002400
        /*038c*/ 	.word	0x000000ff
        /*0390*/ 	.word	0x00000000
        /*0394*/ 	.short	0x010a
        /*0396*/ 	.byte	0x05
	.zero		1


	//   ....[41]....
        /*0398*/ 	.word	0x000024a0
        /*039c*/ 	.word	0x00000000
        /*03a0*/ 	.word	0x00000000
        /*03a4*/ 	.short	0x010a
        /*03a6*/ 	.byte	0xff
	.zero		1


	//   ....[42]....
        /*03a8*/ 	.word	0x000025c0
        /*03ac*/ 	.word	0x00000000
        /*03b0*/ 	.word	0x000000c0
        /*03b4*/ 	.short	0x010a
        /*03b6*/ 	.byte	0xff
	.zero		1


	//   ....[43]....
        /*03b8*/ 	.word	0x00002620
        /*03bc*/ 	.word	0x00000004
        /*03c0*/ 	.word	0x00000000
        /*03c4*/ 	.short	0x0101
        /*03c6*/ 	.byte	0xff
	.zero		1


	//   ....[44]....
        /*03c8*/ 	.word	0x00002640
        /*03cc*/ 	.word	0x000000ff
        /*03d0*/ 	.word	0x00000090
        /*03d4*/ 	.short	0x010a
        /*03d6*/ 	.byte	0x05
	.zero		1


	//   ....[45]....
        /*03d8*/ 	.word	0x00002760
        /*03dc*/ 	.word	0x00000000
        /*03e0*/ 	.word	0x00000080
        /*03e4*/ 	.short	0x010a
        /*03e6*/ 	.byte	0xff
	.zero		1


	//   ....[46]....
        /*03e8*/ 	.word	0x00002870
        /*03ec*/ 	.word	0x00000000
        /*03f0*/ 	.word	0x00000000
        /*03f4*/ 	.short	0x0101
        /*03f6*/ 	.byte	0xff
	.zero		1


	//   ....[47]....
        /*03f8*/ 	.word	0x00002900
        /*03fc*/ 	.word	0x000000ff
        /*0400*/ 	.word	0x00000090
        /*0404*/ 	.short	0x0106
        /*0406*/ 	.byte	0x05
	.zero		1


	//   ....[48]....
        /*0408*/ 	.word	0x00002920
        /*040c*/ 	.word	0x000000ff
        /*0410*/ 	.word	0x00000090
        /*0414*/ 	.short	0x010a
        /*0416*/ 	.byte	0x05
	.zero		1


	//   ....[49]....
        /*0418*/ 	.word	0x000029b0
        /*041c*/ 	.word	0x000000ff
        /*0420*/ 	.word	0x00000090
        /*0424*/ 	.short	0x0106
        /*0426*/ 	.byte	0x04
	.zero		1


	//   ....[50]....
        /*0428*/ 	.word	0x000029f0
        /*042c*/ 	.word	0x00000000
        /*0430*/ 	.word	0x00000090
        /*0434*/ 	.short	0x010a
        /*0436*/ 	.byte	0xff
	.zero		1


	//   ....[51]....
        /*0438*/ 	.word	0x00002f30
        /*043c*/ 	.word	0x00000000
        /*0440*/ 	.word	0x00000080
        /*0444*/ 	.short	0x010a
        /*0446*/ 	.byte	0xff
	.zero		1


	//   ....[52]....
        /*0448*/ 	.word	0x00003040
        /*044c*/ 	.word	0x00000003
        /*0450*/ 	.word	0x00000000
        /*0454*/ 	.short	0x0101
        /*0456*/ 	.byte	0xff
	.zero		1


	//   ....[53]....
        /*0458*/ 	.word	0x00003050
        /*045c*/ 	.word	0x000000ff
        /*0460*/ 	.word	0x00000000
        /*0464*/ 	.short	0x010a
        /*0466*/ 	.byte	0x06
	.zero		1


	//   ....[54]....
        /*0468*/ 	.word	0x00003070
        /*046c*/ 	.word	0x000000ff
        /*0470*/ 	.word	0x000000b0
        /*0474*/ 	.short	0x010a
        /*0476*/ 	.byte	0x07
	.zero		1


	//   ....[55]....
        /*0478*/ 	.word	0x00003140
        /*047c*/ 	.word	0x000000ff
        /*0480*/ 	.word	0x00000000
        /*0484*/ 	.short	0x010a
        /*0486*/ 	.byte	0x06
	.zero		1


	//   ....[56]....
        /*0488*/ 	.word	0x00003270
        /*048c*/ 	.word	0x000000ff
        /*0490*/ 	.word	0x00000000
        /*0494*/ 	.short	0x010a
        /*0496*/ 	.byte	0x1a
	.zero		1


	//   ....[57]....
        /*0498*/ 	.word	0x00003510
        /*049c*/ 	.word	0x000000ff
        /*04a0*/ 	.word	0x00000000
        /*04a4*/ 	.short	0x010a
        /*04a6*/ 	.byte	0x06
	.zero		1


	//   ....[58]....
        /*04a8*/ 	.word	0x000035a0
        /*04ac*/ 	.word	0x000000ff
        /*04b0*/ 	.word	0x00000000
        /*04b4*/ 	.short	0x010a
        /*04b6*/ 	.byte	0x07
	.zero		1


	//   ....[59]....
        /*04b8*/ 	.word	0x00003a20
        /*04bc*/ 	.word	0x00000000
        /*04c0*/ 	.word	0x00000080
        /*04c4*/ 	.short	0x010a
        /*04c6*/ 	.byte	0xff
	.zero		1


	//   ....[60]....
        /*04c8*/ 	.word	0x00003ae0
        /*04cc*/ 	.word	0x00000000
        /*04d0*/ 	.word	0x00000000
        /*04d4*/ 	.short	0x0101
        /*04d6*/ 	.byte	0xff
	.zero		1


	//   ....[61]....
        /*04d8*/ 	.word	0x00003e00
        /*04dc*/ 	.word	0x000000ff
        /*04e0*/ 	.word	0x00000078
        /*04e4*/ 	.short	0x010a
        /*04e6*/ 	.byte	0x07
	.zero		1


	//   ....[62]....
        /*04e8*/ 	.word	0x00003ff0
        /*04ec*/ 	.word	0x000000ff
        /*04f0*/ 	.word	0x00000050
        /*04f4*/ 	.short	0x010a
        /*04f6*/ 	.byte	0x07
	.zero		1


	//   ....[63]....
        /*04f8*/ 	.word	0x00004160
        /*04fc*/ 	.word	0x000000ff
        /*0500*/ 	.word	0x00000030
        /*0504*/ 	.short	0x010b
        /*0506*/ 	.byte	0x07
	.zero		1


	//   ....[64]....
        /*0508*/ 	.word	0x00004170
        /*050c*/ 	.word	0x000000ff
        /*0510*/ 	.word	0x00000000
        /*0514*/ 	.short	0x0101
        /*0516*/ 	.byte	0x08
	.zero		1


	//   ....[65]....
        /*0518*/ 	.word	0x00004190
        /*051c*/ 	.word	0x000000ff
        /*0520*/ 	.word	0x00000058
        /*0524*/ 	.short	0x010a
        /*0526*/ 	.byte	0x07
	.zero		1


	//   ....[66]....
        /*0528*/ 	.word	0x000042f0
        /*052c*/ 	.word	0x000000ff
        /*0530*/ 	.word	0x00000038
        /*0534*/ 	.short	0x010b
        /*0536*/ 	.byte	0x07
	.zero		1


	//   ....[67]....
        /*0538*/ 	.word	0x00004300
        /*053c*/ 	.word	0x000000ff
        /*0540*/ 	.word	0x00000000
        /*0544*/ 	.short	0x0101
        /*0546*/ 	.byte	0x08
	.zero		1


	//   ....[68]....
        /*0548*/ 	.word	0x00004310
        /*054c*/ 	.word	0x000000ff
        /*0550*/ 	.word	0x00000060
        /*0554*/ 	.short	0x010a
        /*0556*/ 	.byte	0x07
	.zero		1


	//   ....[69]....
        /*0558*/ 	.word	0x000044b0
        /*055c*/ 	.word	0x000000ff
        /*0560*/ 	.word	0x00000040
        /*0564*/ 	.short	0x010b
        /*0566*/ 	.byte	0x07
	.zero		1


	//   ....[70]....
        /*0568*/ 	.word	0x00004520
        /*056c*/ 	.word	0x000000ff
        /*0570*/ 	.word	0x00000000
        /*0574*/ 	.short	0x0101
        /*0576*/ 	.byte	0x08
	.zero		1


	//   ....[71]....
        /*0578*/ 	.word	0x00004550
        /*057c*/ 	.word	0x000000ff
        /*0580*/ 	.word	0x00000068
        /*0584*/ 	.short	0x010a
        /*0586*/ 	.byte	0x07
	.zero		1


	//   ....[72]....
        /*0588*/ 	.word	0x00004760
        /*058c*/ 	.word	0x000000ff
        /*0590*/ 	.word	0x00000048
        /*0594*/ 	.short	0x010b
        /*0596*/ 	.byte	0x07
	.zero		1


	//   ....[73]....
        /*0598*/ 	.word	0x00004780
        /*059c*/ 	.word	0x000000ff
        /*05a0*/ 	.word	0x00000000
        /*05a4*/ 	.short	0x0101
        /*05a6*/ 	.byte	0x0d
	.zero		1


	//   ....[74]....
        /*05a8*/ 	.word	0x000047b0
        /*05ac*/ 	.word	0x000000ff
        /*05b0*/ 	.word	0x00000050
        /*05b4*/ 	.short	0x010a
        /*05b6*/ 	.byte	0x07
	.zero		1


	//   ....[75]....
        /*05b8*/ 	.word	0x000047d0
        /*05bc*/ 	.word	0x000000ff
        /*05c0*/ 	.word	0x00000058
        /*05c4*/ 	.short	0x010a
        /*05c6*/ 	.byte	0x07
	.zero		1


	//   ....[76]....
        /*05c8*/ 	.word	0x000047f0
        /*05cc*/ 	.word	0x000000ff
        /*05d0*/ 	.word	0x00000060
        /*05d4*/ 	.short	0x010a
        /*05d6*/ 	.byte	0x07
	.zero		1


	//   ....[77]....
        /*05d8*/ 	.word	0x00004830
        /*05dc*/ 	.word	0x00000000
        /*05e0*/ 	.word	0x00000068
        /*05e4*/ 	.short	0x010a
        /*05e6*/ 	.byte	0xff
	.zero		1


	//   ....[78]....
        /*05e8*/ 	.word	0x00004b60
        /*05ec*/ 	.word	0x00000000
        /*05f0*/ 	.word	0x00000080
        /*05f4*/ 	.short	0x010a
        /*05f6*/ 	.byte	0xff
	.zero		1


	//   ....[79]....
        /*05f8*/ 	.word	0x00004c70
        /*05fc*/ 	.word	0x00000000
        /*0600*/ 	.word	0x00000000
        /*0604*/ 	.short	0x0101
        /*0606*/ 	.byte	0xff
	.zero		1


	//   ....[80]....
        /*0608*/ 	.word	0x000056d0
        /*060c*/ 	.word	0x00000003
        /*0610*/ 	.word	0x00000030
        /*0614*/ 	.short	0x010a
        /*0616*/ 	.byte	0xff
	.zero		1


	//   ....[81]....
        /*0618*/ 	.word	0x00005710
        /*061c*/ 	.word	0x000000c1
        /*0620*/ 	.word	0x000000a0
        /*0624*/ 	.short	0x010a
        /*0626*/ 	.byte	0xff
	.zero		1


	//   ....[82]....
        /*0628*/ 	.word	0x00005840
        /*062c*/ 	.word	0x00000003
        /*0630*/ 	.word	0x00000030
        /*0634*/ 	.short	0x010a
        /*0636*/ 	.byte	0xff
	.zero		1


	//   ....[83]....
        /*0638*/ 	.word	0x000059a0
        /*063c*/ 	.word	0x00000000
        /*0640*/ 	.word	0x00000000
        /*0644*/ 	.short	0x0101
        /*0646*/ 	.byte	0xff
	.zero		1


	//   ....[84]....
        /*0648*/ 	.word	0x00005a00
        /*064c*/ 	.word	0x000000c1
        /*0650*/ 	.word	0x000000a0
        /*0654*/ 	.short	0x010a
        /*0656*/ 	.byte	0xff
	.zero		1


	//   ....[85]....
        /*0658*/ 	.word	0x00006db0
        /*065c*/ 	.word	0x000000cc
        /*0660*/ 	.word	0x00000030
        /*0664*/ 	.short	0x010a
        /*0666*/ 	.byte	0xff
	.zero		1


	//   ....[86]....
        /*0668*/ 	.word	0x00006e80
        /*066c*/ 	.word	0x000000cc
        /*0670*/ 	.word	0x00000030
        /*0674*/ 	.short	0x010a
        /*0676*/ 	.byte	0xff
	.zero		1


	//   ....[87]....
        /*0678*/ 	.word	0x00006fc0
        /*067c*/ 	.word	0x00000003
        /*0680*/ 	.word	0x00000000
        /*0684*/ 	.short	0x0101
        /*0686*/ 	.byte	0xff
	.zero		1


	//   ....[88]....
        /*0688*/ 	.word	0x00008360
        /*068c*/ 	.word	0x00000000
        /*0690*/ 	.word	0x00000030
        /*0694*/ 	.short	0x010a
        /*0696*/ 	.byte	0xff
	.zero		1


	//   ....[89]....
        /*0698*/ 	.word	0x00008430
        /*069c*/ 	.word	0x00000000
        /*06a0*/ 	.word	0x00000030
        /*06a4*/ 	.short	0x010a
        /*06a6*/ 	.byte	0xff
	.zero		1


	//   ....[90]....
        /*06a8*/ 	.word	0x00008590
        /*06ac*/ 	.word	0x00000000
        /*06b0*/ 	.word	0x00000000
        /*06b4*/ 	.short	0x0101
        /*06b6*/ 	.byte	0xff
	.zero		1


	//   ....[91]....
        /*06b8*/ 	.word	0x00009940
        /*06bc*/ 	.word	0x00000000
        /*06c0*/ 	.word	0x00000030
        /*06c4*/ 	.short	0x010a
        /*06c6*/ 	.byte	0xff
	.zero		1


	//   ....[92]....
        /*06c8*/ 	.word	0x00009a10
        /*06cc*/ 	.word	0x00000000
        /*06d0*/ 	.word	0x00000030
        /*06d4*/ 	.short	0x010a
        /*06d6*/ 	.byte	0xff
	.zero		1


	//   ....[93]....
        /*06d8*/ 	.word	0x00009b70
        /*06dc*/ 	.word	0x00000000
        /*06e0*/ 	.word	0x00000000
        /*06e4*/ 	.short	0x0101
        /*06e6*/ 	.byte	0xff
	.zero		1


	//   ....[94]....
        /*06e8*/ 	.word	0x0000a060
        /*06ec*/ 	.word	0x000000ff
        /*06f0*/ 	.word	0x00000000
        /*06f4*/ 	.short	0x0101
        /*06f6*/ 	.byte	0x05
	.zero		1


	//   ....[95]....
        /*06f8*/ 	.word	0x0000afe0
        /*06fc*/ 	.word	0x00000003
        /*0700*/ 	.word	0x000000d0
        /*0704*/ 	.short	0x010a
        /*0706*/ 	.byte	0xff
	.zero		1


	//   ....[96]....
        /*0708*/ 	.word	0x0000b040
        /*070c*/ 	.word	0x00000002
        /*0710*/ 	.word	0x00000018
        /*0714*/ 	.short	0x010a
        /*0716*/ 	.byte	0xff
	.zero		1


	//   ....[97]....
        /*0718*/ 	.word	0x0000b0a0
        /*071c*/ 	.word	0x00000002
        /*0720*/ 	.word	0x00000018
        /*0724*/ 	.short	0x010a
        /*0726*/ 	.byte	0xff
	.zero		1


	//   ....[98]....
        /*0728*/ 	.word	0x0000b0f0
        /*072c*/ 	.word	0x00000002
        /*0730*/ 	.word	0x00000080
        /*0734*/ 	.short	0x010a
        /*0736*/ 	.byte	0xff
	.zero		1


	//   ....[99]....
        /*0738*/ 	.word	0x0000b150
        /*073c*/ 	.word	0x00000000
        /*0740*/ 	.word	0x00000000
        /*0744*/ 	.short	0x010a
        /*0746*/ 	.byte	0xff
	.zero		1


	//   ....[100]....
        /*0748*/ 	.word	0x0000b1b0
        /*074c*/ 	.word	0x00000000
        /*0750*/ 	.word	0x00000000
        /*0754*/ 	.short	0x010a
        /*0756*/ 	.byte	0xff
	.zero		1


	//   ....[101]....
        /*0758*/ 	.word	0x0000b200
        /*075c*/ 	.word	0x00000000
        /*0760*/ 	.word	0x000000c0
        /*0764*/ 	.short	0x010a
        /*0766*/ 	.byte	0xff
	.zero		1


	//   ....[102]....
        /*0768*/ 	.word	0x0000b260
        /*076c*/ 	.word	0x00000000
        /*0770*/ 	.word	0x00000090
        /*0774*/ 	.short	0x010a
        /*0776*/ 	.byte	0xff
	.zero		1


	//   ....[103]....
        /*0778*/ 	.word	0x0000b2b0
        /*077c*/ 	.word	0x00000000
        /*0780*/ 	.word	0x00000080
        /*0784*/ 	.short	0x010a
        /*0786*/ 	.byte	0xff
	.zero		1


	//   ....[104]....
        /*0788*/ 	.word	0x0000b310
        /*078c*/ 	.word	0x00000000
        /*0790*/ 	.word	0x00000090
        /*0794*/ 	.short	0x010a
        /*0796*/ 	.byte	0xff
	.zero		1


	//   ....[105]....
        /*0798*/ 	.word	0x0000b360
        /*079c*/ 	.word	0x00000000
        /*07a0*/ 	.word	0x00000080
        /*07a4*/ 	.short	0x010a
        /*07a6*/ 	.byte	0xff
	.zero		1


	//   ....[106]....
        /*07a8*/ 	.word	0x0000b3c0
        /*07ac*/ 	.word	0x00000003
        /*07b0*/ 	.word	0x000000b0
        /*07b4*/ 	.short	0x010a
        /*07b6*/ 	.byte	0xff
	.zero		1


	//   ....[107]....
        /*07b8*/ 	.word	0x0000b420
        /*07bc*/ 	.word	0x00000000
        /*07c0*/ 	.word	0x00000000
        /*07c4*/ 	.short	0x010a
        /*07c6*/ 	.byte	0xff
	.zero		1


	//   ....[108]....
        /*07c8*/ 	.word	0x0000b480
        /*07cc*/ 	.word	0x00000000
        /*07d0*/ 	.word	0x00000000
        /*07d4*/ 	.short	0x010a
        /*07d6*/ 	.byte	0xff
	.zero		1


	//   ....[109]....
        /*07d8*/ 	.word	0x0000b4e0
        /*07dc*/ 	.word	0x00000000
        /*07e0*/ 	.word	0x00000000
        /*07e4*/ 	.short	0x010a
        /*07e6*/ 	.byte	0xff
	.zero		1


	//   ....[110]....
        /*07e8*/ 	.word	0x0000b530
        /*07ec*/ 	.word	0x00000000
        /*07f0*/ 	.word	0x00000080
        /*07f4*/ 	.short	0x010a
        /*07f6*/ 	.byte	0xff
	.zero		1


	//   ....[111]....
        /*07f8*/ 	.word	0x0000b590
        /*07fc*/ 	.word	0x00000000
        /*0800*/ 	.word	0x00000078
        /*0804*/ 	.short	0x010a
        /*0806*/ 	.byte	0xff
	.zero		1


	//   ....[112]....
        /*0808*/ 	.word	0x0000b5f0
        /*080c*/ 	.word	0x00000003
        /*0810*/ 	.word	0x00000050
        /*0814*/ 	.short	0x010a
        /*0816*/ 	.byte	0xff
	.zero		1


	//   ....[113]....
        /*0818*/ 	.word	0x0000b650
        /*081c*/ 	.word	0x00000003
        /*0820*/ 	.word	0x00000058
        /*0824*/ 	.short	0x010a
        /*0826*/ 	.byte	0xff
	.zero		1


	//   ....[114]....
        /*0828*/ 	.word	0x0000b6b0
        /*082c*/ 	.word	0x00000003
        /*0830*/ 	.word	0x00000060
        /*0834*/ 	.short	0x010a
        /*0836*/ 	.byte	0xff
	.zero		1


	//   ....[115]....
        /*0838*/ 	.word	0x0000b710
        /*083c*/ 	.word	0x00000003
        /*0840*/ 	.word	0x00000068
        /*0844*/ 	.short	0x010a
        /*0846*/ 	.byte	0xff
	.zero		1


	//   ....[116]....
        /*0848*/ 	.word	0x0000b770
        /*084c*/ 	.word	0x00000000
        /*0850*/ 	.word	0x00000050
        /*0854*/ 	.short	0x010a
        /*0856*/ 	.byte	0xff
	.zero		1


	//   ....[117]....
        /*0858*/ 	.word	0x0000b7d0
        /*085c*/ 	.word	0x00000000
        /*0860*/ 	.word	0x00000058
        /*0864*/ 	.short	0x010a
        /*0866*/ 	.byte	0xff
	.zero		1


	//   ....[118]....
        /*0868*/ 	.word	0x0000b830
        /*086c*/ 	.word	0x00000000
        /*0870*/ 	.word	0x00000060
        /*0874*/ 	.short	0x010a
        /*0876*/ 	.byte	0xff
	.zero		1


	//   ....[119]....
        /*0878*/ 	.word	0x0000b880
        /*087c*/ 	.word	0x00000000
        /*0880*/ 	.word	0x00000080
        /*0884*/ 	.short	0x010a
        /*0886*/ 	.byte	0xff
	.zero		1


	//   ....[120]....
        /*0888*/ 	.word	0x0000b8d0
        /*088c*/ 	.word	0x00000003
        /*0890*/ 	.word	0x00000030
        /*0894*/ 	.short	0x010a
        /*0896*/ 	.byte	0xff
	.zero		1


	//   ....[121]....
        /*0898*/ 	.word	0x0000b920
        /*089c*/ 	.word	0x000000c1
        /*08a0*/ 	.word	0x000000a0
        /*08a4*/ 	.short	0x010a
        /*08a6*/ 	.byte	0xff
	.zero		1


	//   ....[122]....
        /*08a8*/ 	.word	0x0000b970
        /*08ac*/ 	.word	0x000000cc
        /*08b0*/ 	.word	0x00000030
        /*08b4*/ 	.short	0x010a
        /*08b6*/ 	.byte	0xff
	.zero		1


	//   ....[123]....
        /*08b8*/ 	.word	0x0000b9c0
        /*08bc*/ 	.word	0x00000000
        /*08c0*/ 	.word	0x00000030
        /*08c4*/ 	.short	0x010a
        /*08c6*/ 	.byte	0xff
	.zero		1


	//   ....[124]....
        /*08c8*/ 	.word	0x0000ba10
        /*08cc*/ 	.word	0x00000000
        /*08d0*/ 	.word	0x00000030
        /*08d4*/ 	.short	0x010a
        /*08d6*/ 	.byte	0xff
	.zero		1


	//----- nvinfo : EIATTR_NUM_MBARRIERS
	.align		4
.L_48:
        /*08d8*/ 	.byte	0x03, 0x38
        /*08da*/ 	.short	0x001c


	//----- nvinfo : EIATTR_EXIT_INSTR_OFFSETS
	.align		4
        /*08dc*/ 	.byte	0x04, 0x1c
        /*08de*/ 	.short	(.L_50 - .L_49)


	//   ....[0]....
.L_49:
        /*08e0*/ 	.word	0x000024d0


	//   ....[1]....
        /*08e4*/ 	.word	0x000029c0


	//   ....[2]....
        /*08e8*/ 	.word	0x00002a20


	//   ....[3]....
        /*08ec*/ 	.word	0x00003800


	//   ....[4]....
        /*08f0*/ 	.word	0x00004860


	//   ....[5]....
        /*08f4*/ 	.word	0x000048a0


	//   ....[6]....
        /*08f8*/ 	.word	0x0000afd0


	//----- nvinfo : EIATTR_MAX_THREADS
	.align		4
.L_50:
        /*08fc*/ 	.byte	0x04, 0x05
        /*08fe*/ 	.short	(.L_52 - .L_51)
.L_51:
        /*0900*/ 	.word	0x00000100
        /*0904*/ 	.word	0x00000001
        /*0908*/ 	.word	0x00000001


	//----- nvinfo : EIATTR_CRS_STACK_SIZE
	.align		4
.L_52:
        /*090c*/ 	.byte	0x04, 0x1e
        /*090e*/ 	.short	(.L_54 - .L_53)
.L_53:
        /*0910*/ 	.word	0x00000000


	//----- nvinfo : EIATTR_CBANK_PARAM_SIZE
	.align		4
.L_54:
        /*0914*/ 	.byte	0x03, 0x19
        /*0916*/ 	.short	0x0800


	//----- nvinfo : EIATTR_PARAM_CBANK
	.align		4
        /*0918*/ 	.byte	0x04, 0x0a
        /*091a*/ 	.short	(.L_56 - .L_55)
	.align		4
.L_55:
        /*091c*/ 	.word	index@(.nv.constant0._ZN7cutlass13device_kernelINS_4gemm6kernel13GemmUniversalIN4cute5tupleIJiiiiEEENS1_10collective13CollectiveMmaINS1_35MainloopSm100TmaUmmaWarpSpecializedILi3ELi2ELi2ENS5_IJNS4_1CILi1EEESB_SB_EEEEENS5_IJNSA_ILi128EEENSA_ILi256EEESE_EEENS_12float_e5m2_tENS5_IJlSB_lEEENS_12float_e4m3_tENS5_IJSB_llEEENS4_8TiledMMAINS4_8MMA_AtomIJNS4_10MMA_TraitsINS4_19SM100_MMA_F8F6F4_SSEJSH_SJ_fSE_SF_NS4_17integral_constantINS4_4UMMA5MajorELSR_0EEENSP_ISR_LSR_1EEENSP_INSQ_7ScaleInELSU_0EEESV_EEEEEENS4_6LayoutISC_NS5_IJNSA_ILi0EEESZ_SZ_EEEEENS5_IJNS4_10UnderscoreES12_S12_EEEEENS4_13SM90_TMA_LOADENS4_14ComposedLayoutINS4_7SwizzleILi3ELi4ELi3EEENS4_18smem_ptr_flag_bitsILi8EEENSY_INS5_IJNSA_ILi8EEESE_EEENS5_IJSE_SB_EEEEEEEvNS4_8identityES15_NS16_IS18_S1A_NSY_INS5_IJSE_S1B_EEENS5_IJSB_SE_EEEEEEEvS1G_EENS_8epilogue10collective18CollectiveEpilogueINS1M_23Sm100TmaWarpSpecializedILi4ELi2ELi64ELb0ELb0EEEJSG_NS5_IJNSY_ISE_SB_EENSY_INSA_ILi64EEESB_EEEEESH_SI_SH_SI_NS1M_6fusion15FusionCallbacksIS1Q_NS1V_17LinearCombinationISH_fSH_fLNS_15FloatRoundStyleE2EEESG_S1U_JEEENS4_5SM1004TMEM4LOAD26SM100_TMEM_LOAD_32dp32b64xES15_NS16_INS17_ILi2ELi4ELi3EEES1A_NSY_INS5_IJS1B_S1S_EEENS5_IJS1S_SB_EEEEEEENS4_39AutoVectorizingCopyWithAssumedAlignmentILi128EEENS4_14SM90_TMA_STOREES29_S2B_S2B_EEEvvEEEEvNT_6ParamsE)
        /*0920*/ 	.short	0x0380
        /*0922*/ 	.short	0x0800


	//----- nvinfo : EIATTR_SW_WAR
	.align		4
.L_56:
        /*0924*/ 	.byte	0x04, 0x36
        /*0926*/ 	.short	(.L_58 - .L_57)
.L_57:
        /*0928*/ 	.word	0x00000008
.L_58:


//--------------------- .nv.callgraph             --------------------------
	.section	.nv.callgraph,"",@"SHT_CUDA_CALLGRAPH"
	.align	4
	.sectionentsize	8
	.align		4
        /*0000*/ 	.word	0x00000000
	.align		4
        /*0004*/ 	.word	0xffffffff
	.align		4
        /*0008*/ 	.word	index@(_ZN7cutlass13device_kernelINS_4gemm6kernel13GemmUniversalIN4cute5tupleIJiiiiEEENS1_10collective13CollectiveMmaINS1_35MainloopSm100TmaUmmaWarpSpecializedILi3ELi2ELi2ENS5_IJNS4_1CILi1EEESB_SB_EEEEENS5_IJNSA_ILi128EEENSA_ILi256EEESE_EEENS_12float_e5m2_tENS5_IJlSB_lEEENS_12float_e4m3_tENS5_IJSB_llEEENS4_8TiledMMAINS4_8MMA_AtomIJNS4_10MMA_TraitsINS4_19SM100_MMA_F8F6F4_SSEJSH_SJ_fSE_SF_NS4_17integral_constantINS4_4UMMA5MajorELSR_0EEENSP_ISR_LSR_1EEENSP_INSQ_7ScaleInELSU_0EEESV_EEEEEENS4_6LayoutISC_NS5_IJNSA_ILi0EEESZ_SZ_EEEEENS5_IJNS4_10UnderscoreES12_S12_EEEEENS4_13SM90_TMA_LOADENS4_14ComposedLayoutINS4_7SwizzleILi3ELi4ELi3EEENS4_18smem_ptr_flag_bitsILi8EEENSY_INS5_IJNSA_ILi8EEESE_EEENS5_IJSE_SB_EEEEEEEvNS4_8identityES15_NS16_IS18_S1A_NSY_INS5_IJSE_S1B_EEENS5_IJSB_SE_EEEEEEEvS1G_EENS_8epilogue10collective18CollectiveEpilogueINS1M_23Sm100TmaWarpSpecializedILi4ELi2ELi64ELb0ELb0EEEJSG_NS5_IJNSY_ISE_SB_EENSY_INSA_ILi64EEESB_EEEEESH_SI_SH_SI_NS1M_6fusion15FusionCallbacksIS1Q_NS1V_17LinearCombinationISH_fSH_fLNS_15FloatRoundStyleE2EEESG_S1U_JEEENS4_5SM1004TMEM4LOAD26SM100_TMEM_LOAD_32dp32b64xES15_NS16_INS17_ILi2ELi4ELi3EEES1A_NSY_INS5_IJS1B_S1S_EEENS5_IJS1S_SB_EEEEEEENS4_39AutoVectorizingCopyWithAssumedAlignmentILi128EEENS4_14SM90_TMA_STOREES29_S2B_S2B_EEEvvEEEEvNT_6ParamsE)
	.align		4
        /*000c*/ 	.word	index@(__assertfail)
	.align		4
        /*0010*/ 	.word	0x00000000
	.align		4
        /*0014*/ 	.word	0xfffffffe
	.align		4
        /*0018*/ 	.word	0x00000000
	.align		4
        /*001c*/ 	.word	0xfffffffd
	.align		4
        /*0020*/ 	.word	0x00000000
	.align		4
        /*0024*/ 	.word	0xfffffffc


//--------------------- .nv.constant4             --------------------------
	.section	.nv.constant4,"a",@progbits
	.align	8
	.align		8
.nv.constant4:
        /*0000*/ 	.dword	__assertfail
	.align		8
        /*0008*/ 	.dword	__unnamed_1
	.align		8
        /*0010*/ 	.dword	__unnamed_2
	.align		8
        /*0018*/ 	.dword	__unnamed_3
	.align		8
        /*0020*/ 	.dword	_ZN40_INTERNAL_cdec4a73_4_k_cu_99f3d689_244064cuda3std3__45__cpo5beginE
	.align		8
        /*0028*/ 	.dword	_ZN40_INTERNAL_cdec4a73_4_k_cu_99f3d689_244064cuda3std3__45__cpo3endE
	.align		8
        /*0030*/ 	.dword	_ZN40_INTERNAL_cdec4a73_4_k_cu_99f3d689_244064cuda3std3__45__cpo6cbeginE
	.align		8
        /*0038*/ 	.dword	_ZN40_INTERNAL_cdec4a73_4_k_cu_99f3d689_244064cuda3std3__45__cpo4cendE
	.align		8
        /*0040*/ 	.dword	_ZN40_INTERNAL_cdec4a73_4_k_cu_99f3d689_244064cuda3std3__442_GLOBAL__N__cdec4a73_4_k_cu_99f3d689_244066ignoreE
	.align		8
        /*0048*/ 	.dword	_ZN40_INTERNAL_cdec4a73_4_k_cu_99f3d689_244064cuda3std3__419piecewise_constructE
	.align		8
        /*0050*/ 	.dword	_ZN40_INTERNAL_cdec4a73_4_k_cu_99f3d689_244064cuda3std3__48in_placeE
	.align		8
        /*0058*/ 	.dword	_ZN40_INTERNAL_cdec4a73_4_k_cu_99f3d689_244064cuda3std6ranges3__45__cpo4swapE
	.align		8
        /*0060*/ 	.dword	_ZN40_INTERNAL_cdec4a73_4_k_cu_99f3d689_244064cuda3std6ranges3__45__cpo9iter_moveE
	.align		8
        /*0068*/ 	.dword	_ZN40_INTERNAL_cdec4a73_4_k_cu_99f3d689_244064cute7productE
	.align		8
        /*0070*/ 	.dword	_ZN40_INTERNAL_cdec4a73_4_k_cu_99f3d689_244064cute1_E
	.align		8
        /*0078*/ 	.dword	$str$25
	.align		8
        /*0080*/ 	.dword	$str$26
	.align		8
        /*0088*/ 	.dword	$str$27
	.align		8
        /*0090*/ 	.dword	$str$28


//--------------------- .text._ZN7cutlass13device_kernelINS_4gemm6kernel13GemmUniversalIN4cute5tupleIJiiiiEEENS1_10collective13CollectiveMmaINS1_35MainloopSm100TmaUmmaWarpSpecializedILi3ELi2ELi2ENS5_IJNS4_1CILi1EEESB_SB_EEEEENS5_IJNSA_ILi128EEENSA_ILi256EEESE_EEENS_12float_e5m2_tENS5_IJlSB_lEEENS_12float_e4m3_tENS5_IJSB_llEEENS4_8TiledMMAINS4_8MMA_AtomIJNS4_10MMA_TraitsINS4_19SM100_MMA_F8F6F4_SSEJSH_SJ_fSE_SF_NS4_17integral_constantINS4_4UMMA5MajorELSR_0EEENSP_ISR_LSR_1EEENSP_INSQ_7ScaleInELSU_0EEESV_EEEEEENS4_6LayoutISC_NS5_IJNSA_ILi0EEESZ_SZ_EEEEENS5_IJNS4_10UnderscoreES12_S12_EEEEENS4_13SM90_TMA_LOADENS4_14ComposedLayoutINS4_7SwizzleILi3ELi4ELi3EEENS4_18smem_ptr_flag_bitsILi8EEENSY_INS5_IJNSA_ILi8EEESE_EEENS5_IJSE_SB_EEEEEEEvNS4_8identityES15_NS16_IS18_S1A_NSY_INS5_IJSE_S1B_EEENS5_IJSB_SE_EEEEEEEvS1G_EENS_8epilogue10collective18CollectiveEpilogueINS1M_23Sm100TmaWarpSpecializedILi4ELi2ELi64ELb0ELb0EEEJSG_NS5_IJNSY_ISE_SB_EENSY_INSA_ILi64EEESB_EEEEESH_SI_SH_SI_NS1M_6fusion15FusionCallbacksIS1Q_NS1V_17LinearCombinationISH_fSH_fLNS_15FloatRoundStyleE2EEESG_S1U_JEEENS4_5SM1004TMEM4LOAD26SM100_TMEM_LOAD_32dp32b64xES15_NS16_INS17_ILi2ELi4ELi3EEES1A_NSY_INS5_IJS1B_S1S_EEENS5_IJS1S_SB_EEEEEEENS4_39AutoVectorizingCopyWithAssumedAlignmentILi128EEENS4_14SM90_TMA_STOREES29_S2B_S2B_EEEvvEEEEvNT_6ParamsE --------------------------
	.section	.text._ZN7cutlass13device_kernelINS_4gemm6kernel13GemmUniversalIN4cute5tupleIJiiiiEEENS1_10collective13CollectiveMmaINS1_35MainloopSm100TmaUmmaWarpSpecializedILi3ELi2ELi2ENS5_IJNS4_1CILi1EEESB_SB_EEEEENS5_IJNSA_ILi128EEENSA_ILi256EEESE_EEENS_12float_e5m2_tENS5_IJlSB_lEEENS_12float_e4m3_tENS5_IJSB_llEEENS4_8TiledMMAINS4_8MMA_AtomIJNS4_10MMA_TraitsINS4_19SM100_MMA_F8F6F4_SSEJSH_SJ_fSE_SF_NS4_17integral_constantINS4_4UMMA5MajorELSR_0EEENSP_ISR_LSR_1EEENSP_INSQ_7ScaleInELSU_0EEESV_EEEEEENS4_6LayoutISC_NS5_IJNSA_ILi0EEESZ_SZ_EEEEENS5_IJNS4_10UnderscoreES12_S12_EEEEENS4_13SM90_TMA_LOADENS4_14ComposedLayoutINS4_7SwizzleILi3ELi4ELi3EEENS4_18smem_ptr_flag_bitsILi8EEENSY_INS5_IJNSA_ILi8EEESE_EEENS5_IJSE_SB_EEEEEEEvNS4_8identityES15_NS16_IS18_S1A_NSY_INS5_IJSE_S1B_EEENS5_IJSB_SE_EEEEEEEvS1G_EENS_8epilogue10collective18CollectiveEpilogueINS1M_23Sm100TmaWarpSpecializedILi4ELi2ELi64ELb0ELb0EEEJSG_NS5_IJNSY_ISE_SB_EENSY_INSA_ILi64EEESB_EEEEESH_SI_SH_SI_NS1M_6fusion15FusionCallbacksIS1Q_NS1V_17LinearCombinationISH_fSH_fLNS_15FloatRoundStyleE2EEESG_S1U_JEEENS4_5SM1004TMEM4LOAD26SM100_TMEM_LOAD_32dp32b64xES15_NS16_INS17_ILi2ELi4ELi3EEES1A_NSY_INS5_IJS1B_S1S_EEENS5_IJS1S_SB_EEEEEEENS4_39AutoVectorizingCopyWithAssumedAlignmentILi128EEENS4_14SM90_TMA_STOREES29_S2B_S2B_EEEvvEEEEvNT_6ParamsE,"ax",@progbits
	.align	128
.text._ZN7cutlass13device_kernelINS_4gemm6kernel13GemmUniversalIN4cute5tupleIJiiiiEEENS1_10collective13CollectiveMmaINS1_35MainloopSm100TmaUmmaWarpSpecializedILi3ELi2ELi2ENS5_IJNS4_1CILi1EEESB_SB_EEEEENS5_IJNSA_ILi128EEENSA_ILi256EEESE_EEENS_12float_e5m2_tENS5_IJlSB_lEEENS_12float_e4m3_tENS5_IJSB_llEEENS4_8TiledMMAINS4_8MMA_AtomIJNS4_10MMA_TraitsINS4_19SM100_MMA_F8F6F4_SSEJSH_SJ_fSE_SF_NS4_17integral_constantINS4_4UMMA5MajorELSR_0EEENSP_ISR_LSR_1EEENSP_INSQ_7ScaleInELSU_0EEESV_EEEEEENS4_6LayoutISC_NS5_IJNSA_ILi0EEESZ_SZ_EEEEENS5_IJNS4_10UnderscoreES12_S12_EEEEENS4_13SM90_TMA_LOADENS4_14ComposedLayoutINS4_7SwizzleILi3ELi4ELi3EEENS4_18smem_ptr_flag_bitsILi8EEENSY_INS5_IJNSA_ILi8EEESE_EEENS5_IJSE_SB_EEEEEEEvNS4_8identityES15_NS16_IS18_S1A_NSY_INS5_IJSE_S1B_EEENS5_IJSB_SE_EEEEEEEvS1G_EENS_8epilogue10collective18CollectiveEpilogueINS1M_23Sm100TmaWarpSpecializedILi4ELi2ELi64ELb0ELb0EEEJSG_NS5_IJNSY_ISE_SB_EENSY_INSA_ILi64EEESB_EEEEESH_SI_SH_SI_NS1M_6fusion15FusionCallbacksIS1Q_NS1V_17LinearCombinationISH_fSH_fLNS_15FloatRoundStyleE2EEESG_S1U_JEEENS4_5SM1004TMEM4LOAD26SM100_TMEM_LOAD_32dp32b64xES15_NS16_INS17_ILi2ELi4ELi3EEES1A_NSY_INS5_IJS1B_S1S_EEENS5_IJS1S_SB_EEEEEEENS4_39AutoVectorizingCopyWithAssumedAlignmentILi128EEENS4_14SM90_TMA_STOREES29_S2B_S2B_EEEvvEEEEvNT_6ParamsE:
        .type           _ZN7cutlass13device_kernelINS_4gemm6kernel13GemmUniversalIN4cute5tupleIJiiiiEEENS1_10collective13CollectiveMmaINS1_35MainloopSm100TmaUmmaWarpSpecializedILi3ELi2ELi2ENS5_IJNS4_1CILi1EEESB_SB_EEEEENS5_IJNSA_ILi128EEENSA_ILi256EEESE_EEENS_12float_e5m2_tENS5_IJlSB_lEEENS_12float_e4m3_tENS5_IJSB_llEEENS4_8TiledMMAINS4_8MMA_AtomIJNS4_10MMA_TraitsINS4_19SM100_MMA_F8F6F4_SSEJSH_SJ_fSE_SF_NS4_17integral_constantINS4_4UMMA5MajorELSR_0EEENSP_ISR_LSR_1EEENSP_INSQ_7ScaleInELSU_0EEESV_EEEEEENS4_6LayoutISC_NS5_IJNSA_ILi0EEESZ_SZ_EEEEENS5_IJNS4_10UnderscoreES12_S12_EEEEENS4_13SM90_TMA_LOADENS4_14ComposedLayoutINS4_7SwizzleILi3ELi4ELi3EEENS4_18smem_ptr_flag_bitsILi8EEENSY_INS5_IJNSA_ILi8EEESE_EEENS5_IJSE_SB_EEEEEEEvNS4_8identityES15_NS16_IS18_S1A_NSY_INS5_IJSE_S1B_EEENS5_IJSB_SE_EEEEEEEvS1G_EENS_8epilogue10collective18CollectiveEpilogueINS1M_23Sm100TmaWarpSpecializedILi4ELi2ELi64ELb0ELb0EEEJSG_NS5_IJNSY_ISE_SB_EENSY_INSA_ILi64EEESB_EEEEESH_SI_SH_SI_NS1M_6fusion15FusionCallbacksIS1Q_NS1V_17LinearCombinationISH_fSH_fLNS_15FloatRoundStyleE2EEESG_S1U_JEEENS4_5SM1004TMEM4LOAD26SM100_TMEM_LOAD_32dp32b64xES15_NS16_INS17_ILi2ELi4ELi3EEES1A_NSY_INS5_IJS1B_S1S_EEENS5_IJS1S_SB_EEEEEEENS4_39AutoVectorizingCopyWithAssumedAlignmentILi128EEENS4_14SM90_TMA_STOREES29_S2B_S2B_EEEvvEEEEvNT_6ParamsE,@function
        .size           _ZN7cutlass13device_kernelINS_4gemm6kernel13GemmUniversalIN4cute5tupleIJiiiiEEENS1_10collective13CollectiveMmaINS1_35MainloopSm100TmaUmmaWarpSpecializedILi3ELi2ELi2ENS5_IJNS4_1CILi1EEESB_SB_EEEEENS5_IJNSA_ILi128EEENSA_ILi256EEESE_EEENS_12float_e5m2_tENS5_IJlSB_lEEENS_12float_e4m3_tENS5_IJSB_llEEENS4_8TiledMMAINS4_8MMA_AtomIJNS4_10MMA_TraitsINS4_19SM100_MMA_F8F6F4_SSEJSH_SJ_fSE_SF_NS4_17integral_constantINS4_4UMMA5MajorELSR_0EEENSP_ISR_LSR_1EEENSP_INSQ_7ScaleInELSU_0EEESV_EEEEEENS4_6LayoutISC_NS5_IJNSA_ILi0EEESZ_SZ_EEEEENS5_IJNS4_10UnderscoreES12_S12_EEEEENS4_13SM90_TMA_LOADENS4_14ComposedLayoutINS4_7SwizzleILi3ELi4ELi3EEENS4_18smem_ptr_flag_bitsILi8EEENSY_INS5_IJNSA_ILi8EEESE_EEENS5_IJSE_SB_EEEEEEEvNS4_8identityES15_NS16_IS18_S1A_NSY_INS5_IJSE_S1B_EEENS5_IJSB_SE_EEEEEEEvS1G_EENS_8epilogue10collective18CollectiveEpilogueINS1M_23Sm100TmaWarpSpecializedILi4ELi2ELi64ELb0ELb0EEEJSG_NS5_IJNSY_ISE_SB_EENSY_INSA_ILi64EEESB_EEEEESH_SI_SH_SI_NS1M_6fusion15FusionCallbacksIS1Q_NS1V_17LinearCombinationISH_fSH_fLNS_15FloatRoundStyleE2EEESG_S1U_JEEENS4_5SM1004TMEM4LOAD26SM100_TMEM_LOAD_32dp32b64xES15_NS16_INS17_ILi2ELi4ELi3EEES1A_NSY_INS5_IJS1B_S1S_EEENS5_IJS1S_SB_EEEEEEENS4_39AutoVectorizingCopyWithAssumedAlignmentILi128EEENS4_14SM90_TMA_STOREES29_S2B_S2B_EEEvvEEEEvNT_6ParamsE,(.L_x_164 - _ZN7cutlass13device_kernelINS_4gemm6kernel13GemmUniversalIN4cute5tupleIJiiiiEEENS1_10collective13CollectiveMmaINS1_35MainloopSm100TmaUmmaWarpSpecializedILi3ELi2ELi2ENS5_IJNS4_1CILi1EEESB_SB_EEEEENS5_IJNSA_ILi128EEENSA_ILi256EEESE_EEENS_12float_e5m2_tENS5_IJlSB_lEEENS_12float_e4m3_tENS5_IJSB_llEEENS4_8TiledMMAINS4_8MMA_AtomIJNS4_10MMA_TraitsINS4_19SM100_MMA_F8F6F4_SSEJSH_SJ_fSE_SF_NS4_17integral_constantINS4_4UMMA5MajorELSR_0EEENSP_ISR_LSR_1EEENSP_INSQ_7ScaleInELSU_0EEESV_EEEEEENS4_6LayoutISC_NS5_IJNSA_ILi0EEESZ_SZ_EEEEENS5_IJNS4_10UnderscoreES12_S12_EEEEENS4_13SM90_TMA_LOADENS4_14ComposedLayoutINS4_7SwizzleILi3ELi4ELi3EEENS4_18smem_ptr_flag_bitsILi8EEENSY_INS5_IJNSA_ILi8EEESE_EEENS5_IJSE_SB_EEEEEEEvNS4_8identityES15_NS16_IS18_S1A_NSY_INS5_IJSE_S1B_EEENS5_IJSB_SE_EEEEEEEvS1G_EENS_8epilogue10collective18CollectiveEpilogueINS1M_23Sm100TmaWarpSpecializedILi4ELi2ELi64ELb0ELb0EEEJSG_NS5_IJNSY_ISE_SB_EENSY_INSA_ILi64EEESB_EEEEESH_SI_SH_SI_NS1M_6fusion15FusionCallbacksIS1Q_NS1V_17LinearCombinationISH_fSH_fLNS_15FloatRoundStyleE2EEESG_S1U_JEEENS4_5SM1004TMEM4LOAD26SM100_TMEM_LOAD_32dp32b64xES15_NS16_INS17_ILi2ELi4ELi3EEES1A_NSY_INS5_IJS1B_S1S_EEENS5_IJS1S_SB_EEEEEEENS4_39AutoVectorizingCopyWithAssumedAlignmentILi128EEENS4_14SM90_TMA_STOREES29_S2B_S2B_EEEvvEEEEvNT_6ParamsE)
        .other          _ZN7cutlass13device_kernelINS_4gemm6kernel13GemmUniversalIN4cute5tupleIJiiiiEEENS1_10collective13CollectiveMmaINS1_35MainloopSm100TmaUmmaWarpSpecializedILi3ELi2ELi2ENS5_IJNS4_1CILi1EEESB_SB_EEEEENS5_IJNSA_ILi128EEENSA_ILi256EEESE_EEENS_12float_e5m2_tENS5_IJlSB_lEEENS_12float_e4m3_tENS5_IJSB_llEEENS4_8TiledMMAINS4_8MMA_AtomIJNS4_10MMA_TraitsINS4_19SM100_MMA_F8F6F4_SSEJSH_SJ_fSE_SF_NS4_17integral_constantINS4_4UMMA5MajorELSR_0EEENSP_ISR_LSR_1EEENSP_INSQ_7ScaleInELSU_0EEESV_EEEEEENS4_6LayoutISC_NS5_IJNSA_ILi0EEESZ_SZ_EEEEENS5_IJNS4_10UnderscoreES12_S12_EEEEENS4_13SM90_TMA_LOADENS4_14ComposedLayoutINS4_7SwizzleILi3ELi4ELi3EEENS4_18smem_ptr_flag_bitsILi8EEENSY_INS5_IJNSA_ILi8EEESE_EEENS5_IJSE_SB_EEEEEEEvNS4_8identityES15_NS16_IS18_S1A_NSY_INS5_IJSE_S1B_EEENS5_IJSB_SE_EEEEEEEvS1G_EENS_8epilogue10collective18CollectiveEpilogueINS1M_23Sm100TmaWarpSpecializedILi4ELi2ELi64ELb0ELb0EEEJSG_NS5_IJNSY_ISE_SB_EENSY_INSA_ILi64EEESB_EEEEESH_SI_SH_SI_NS1M_6fusion15FusionCallbacksIS1Q_NS1V_17LinearCombinationISH_fSH_fLNS_15FloatRoundStyleE2EEESG_S1U_JEEENS4_5SM1004TMEM4LOAD26SM100_TMEM_LOAD_32dp32b64xES15_NS16_INS17_ILi2ELi4ELi3EEES1A_NSY_INS5_IJS1B_S1S_EEENS5_IJS1S_SB_EEEEEEENS4_39AutoVectorizingCopyWithAssumedAlignmentILi128EEENS4_14SM90_TMA_STOREES29_S2B_S2B_EEEvvEEEEvNT_6ParamsE,@"STO_CUDA_ENTRY STV_DEFAULT"
_ZN7cutlass13device_kernelINS_4gemm6kernel13GemmUniversalIN4cute5tupleIJiiiiEEENS1_10collective13CollectiveMmaINS1_35MainloopSm100TmaUmmaWarpSpecializedILi3ELi2ELi2ENS5_IJNS4_1CILi1EEESB_SB_EEEEENS5_IJNSA_ILi128EEENSA_ILi256EEESE_EEENS_12float_e5m2_tENS5_IJlSB_lEEENS_12float_e4m3_tENS5_IJSB_llEEENS4_8TiledMMAINS4_8MMA_AtomIJNS4_10MMA_TraitsINS4_19SM100_MMA_F8F6F4_SSEJSH_SJ_fSE_SF_NS4_17integral_constantINS4_4UMMA5MajorELSR_0EEENSP_ISR_LSR_1EEENSP_INSQ_7ScaleInELSU_0EEESV_EEEEEENS4_6LayoutISC_NS5_IJNSA_ILi0EEESZ_SZ_EEEEENS5_IJNS4_10UnderscoreES12_S12_EEEEENS4_13SM90_TMA_LOADENS4_14ComposedLayoutINS4_7SwizzleILi3ELi4ELi3EEENS4_18smem_ptr_flag_bitsILi8EEENSY_INS5_IJNSA_ILi8EEESE_EEENS5_IJSE_SB_EEEEEEEvNS4_8identityES15_NS16_IS18_S1A_NSY_INS5_IJSE_S1B_EEENS5_IJSB_SE_EEEEEEEvS1G_EENS_8epilogue10collective18CollectiveEpilogueINS1M_23Sm100TmaWarpSpecializedILi4ELi2ELi64ELb0ELb0EEEJSG_NS5_IJNSY_ISE_SB_EENSY_INSA_ILi64EEESB_EEEEESH_SI_SH_SI_NS1M_6fusion15FusionCallbacksIS1Q_NS1V_17LinearCombinationISH_fSH_fLNS_15FloatRoundStyleE2EEESG_S1U_JEEENS4_5SM1004TMEM4LOAD26SM100_TMEM_LOAD_32dp32b64xES15_NS16_INS17_ILi2ELi4ELi3EEES1A_NSY_INS5_IJS1B_S1S_EEENS5_IJS1S_SB_EEEEEEENS4_39AutoVectorizingCopyWithAssumedAlignmentILi128EEENS4_14SM90_TMA_STOREES29_S2B_S2B_EEEvvEEEEvNT_6ParamsE:
[----:B------:R-:W1:Y:S01]  /*0000*/  LDC R1, c[0x0][0x37c] ;  /* 0x0000df00ff017b82 */ /* 0x000e620000000800 */
[----:B------:R-:W2:Y:S01]  /*0010*/  S2R R185, SR_TID.X ;  /* 0x0000000000b97919 */ /* 0x000ea20000002100 */
[----:B------:R-:W3:Y:S01]  /*0020*/  LDCU.64 UR4, c[0x0][0x890] ;  /* 0x00011200ff0477ac */ /* 0x000ee20008000a00 */
[----:B------:R-:W-:Y:S02]  /*0030*/  PRMT R171, RZ, 0x7610, R171 ;  /* 0x00007610ffab7816 */ /* 0x000fe400000000ab */
[----:B------:R-:W-:Y:S01]  /*0040*/  ELECT P5, URZ, PT ;  /* 0x0000000000ff782f */ /* 0x000fe200038a0000 */
[----:B------:R-:W4:Y:S01]  /*0050*/  LDCU.64 UR46, c[0x0][0x358] ;  /* 0x00006b00ff2e77ac */ /* 0x000f220008000a00 */
[----:B---3--:R-:W-:-:S04]  /*0060*/  UISETP.NE.U32.AND UP0, UPT, UR4, URZ, UPT ;  /* 0x000000ff0400728c */ /* 0x008fc8000bf05070 */
[----:B------:R-:W-:Y:S01]  /*0070*/  UISETP.NE.AND.EX UP0, UPT, UR5, URZ, UPT, UP0 ;  /* 0x000000ff0500728c */ /* 0x000fe2000bf05300 */
[----:B--2---:R-:W-:-:S05]  /*0080*/  SHF.R.U32.HI R173, RZ, 0x5, R185 ;  /* 0x00000005ffad7819 */ /* 0x004fca00000116b9 */
[----:B------:R-:W2:Y:S02]  /*0090*/  SHFL.IDX PT, R0, R173, RZ, 0x1f ;  /* 0x00001fffad007589 */ /* 0x000ea400000e0000 */
[----:B--2---:R-:W-:Y:S01]  /*00a0*/  R2UR UR8, R0 ;  /* 0x00000000000872ca */ /* 0x004fe200000e0000 */
[----:B-1--4-:R-:W-:-:S14]  /*00b0*/  BRA.U UP0, `(.L_x_0) ;  /* 0x00000001002c7547 */ /* 0x012fdc000b800000 */
[----:B------:R-:W1:Y:S02]  /*00c0*/  LDCU.64 UR6, c[0x0][0x888] ;  /* 0x00011100ff0677ac */ /* 0x000e640008000a00 */
[----:B-1----:R-:W-:-:S04]  /*00d0*/  UISETP.NE.U32.AND UP0, UPT, UR6, URZ, UPT ;  /* 0x000000ff0600728c */ /* 0x002fc8000bf05070 */
[----:B------:R-:W-:-:S09]  /*00e0*/  UISETP.NE.AND.EX UP0, UPT, UR7, URZ, UPT, UP0 ;  /* 0x000000ff0700728c */ /* 0x000fd2000bf05300 */
[----:B------:R-:W-:Y:S05]  /*00f0*/  BRA.U !UP0, `(.L_x_1) ;  /* 0x0000000108107547 */ /* 0x000fea000b800000 */
[----:B------:R-:W1:Y:S02]  /*0100*/  LDC.64 R2, c[0x0][0x888] ;  /* 0x00022200ff027b82 */ /* 0x000e640000000a00 */
[----:B-1----:R1:W5:Y:S01]  /*0110*/  LDG.E R81, desc[UR46][R2.64] ;  /* 0x0000002e02517981 */ /* 0x002362000c1e1900 */
[----:B------:R-:W-:Y:S01]  /*0120*/  HFMA2 R171, -RZ, RZ, 0, 5.9604644775390625e-08 ;  /* 0x00000001ffab7431 */ /* 0x000fe200000001ff */
[----:B------:R-:W-:Y:S05]  /*0130*/  BRA `(.L_x_0) ;  /* 0x00000000000c7947 */ /* 0x000fea0003800000 */
.L_x_1:
[----:B------:R-:W1:Y:S01]  /*0140*/  LDCU UR6, c[0x0][0x880] ;  /* 0x00011000ff0677ac */ /* 0x000e620008000800 */
[----:B------:R-:W-:Y:S01]  /*0150*/  HFMA2 R171, -RZ, RZ, 0, 5.9604644775390625e-08 ;  /* 0x00000001ffab7431 */ /* 0x000fe200000001ff */
[----:B-1----:R-:W-:-:S07]  /*0160*/  MOV R81, UR6 ;  /* 0x0000000600517c02 */ /* 0x002fce0008000f00 */
.L_x_0:
[----:B------:R-:W2:Y:S02]  /*0170*/  LDCU.64 UR6, c[0x0][0x8b0] ;  /* 0x00011600ff0677ac */ /* 0x000ea40008000a00 */
[----:B--2---:R-:W-:-:S04]  /*0180*/  UISETP.NE.U32.AND UP0, UPT, UR6, URZ, UPT ;  /* 0x000000ff0600728c */ /* 0x004fc8000bf05070 */
[----:B------:R-:W-:-:S09]  /*0190*/  UISETP.NE.AND.EX UP0, UPT, UR7, URZ, UPT, UP0 ;  /* 0x000000ff0700728c */ /* 0x000fd2000bf05300 */
[----:B------:R-:W-:Y:S05]  /*01a0*/  BRA.U UP0, `(.L_x_2) ;  /* 0x0000000100247547 */ /* 0x000fea000b800000 */
[----:B------:R-:W2:Y:S02]  /*01b0*/  LDCU.64 UR6, c[0x0][0x8a8] ;  /* 0x00011500ff0677ac */ /* 0x000ea40008000a00 */
[----:B--2---:R-:W-:-:S04]  /*01c0*/  UISETP.NE.U32.AND UP0, UPT, UR6, URZ, UPT ;  /* 0x000000ff0600728c */ /* 0x004fc8000bf05070 */
[----:B------:R-:W-:-:S09]  /*01d0*/  UISETP.NE.AND.EX UP0, UPT, UR7, URZ, UPT, UP0 ;  /* 0x000000ff0700728c */ /* 0x000fd2000bf05300 */
[----:B------:R-:W-:Y:S05]  /*01e0*/  BRA.U !UP0, `(.L_x_3) ;  /* 0x00000001080c7547 */ /* 0x000fea000b800000 */
[----:B------:R-:W2:Y:S02]  /*01f0*/  LDC.64 R78, c[0x0][0x8a8] ;  /* 0x00022a00ff4e7b82 */ /* 0x000ea40000000a00 */
[----:B--2---:R2:W5:Y:S01]  /*0200*/  LDG.E R78, desc[UR46][R78.64] ;  /* 0x0000002e4e4e7981 */ /* 0x004562000c1e1900 */
[----:B------:R-:W-:Y:S05]  /*0210*/  BRA `(.L_x_2) ;  /* 0x0000000000087947 */ /* 0x000fea0003800000 */
.L_x_3:
[----:B------:R-:W2:Y:S02]  /*0220*/  LDCU UR6, c[0x0][0x8a0] ;  /* 0x00011400ff0677ac */ /* 0x000ea40008000800 */
[----:B--2---:R-:W-:Y:S02]  /*0230*/  MOV R78, UR6 ;  /* 0x00000006004e7c02 */ /* 0x004fe40008000f00 */
.L_x_2:
[----:B------:R-:W-:Y:S01]  /*0240*/  IMAD.U32 R0, RZ, RZ, UR8 ;  /* 0x00000008ff007e24 */ /* 0x000fe2000f8e00ff */
[----:B------:R-:W-:Y:S04]  /*0250*/  BSSY.RECONVERGENT B0, `(.L_x_4) ;  /* 0x000000c000007945 */ /* 0x000fe80003800200 */
[C---:B------:R-:W-:Y:S02]  /*0260*/  ISETP.NE.OR P1, PT, R0.reuse, 0x1, !P5 ;  /* 0x000000010000780c */ /* 0x040fe40006f25670 */
[----:B------:R-:W-:-:S11]  /*0270*/  ISETP.NE.OR P0, PT, R0, 0x3, !P5 ;  /* 0x000000030000780c */ /* 0x000fd60006f05670 */
[----:B------:R-:W-:Y:S05]  /*0280*/  @P1 BRA `(.L_x_5) ;  /* 0x0000000000201947 */ /* 0x000fea0003800000 */
[----:B------:R-:W3:Y:S02]  /*0290*/  LDCU.64 UR6, c[0x0][0x348] ;  /* 0x00006900ff0677ac */ /* 0x000ee40008000a00 */
[----:B---3--:R-:W-:Y:S02]  /*02a0*/  UIADD3 UR10, UP1, UPT, UR6, 0x80, URZ ;  /* 0x00000080060a7890 */ /* 0x008fe4000ff3e0ff */
[----:B------:R-:W-:Y:S02]  /*02b0*/  UIADD3 UR6, UP0, UPT, UR6, 0x180, URZ ;  /* 0x0000018006067890 */ /* 0x000fe4000ff1e0ff */
[----:B------:R-:W-:Y:S02]  /*02c0*/  UIADD3.X UR11, UPT, UPT, URZ, UR7, URZ, UP1, !UPT ;  /* 0x00000007ff0b7290 */ /* 0x000fe40008ffe4ff */
[----:B------:R-:W-:-:S07]  /*02d0*/  UIADD3.X UR7, UPT, UPT, URZ, UR7, URZ, UP0, !UPT ;  /* 0x00000007ff077290 */ /* 0x000fce00087fe4ff */
[----:B------:R3:W-:Y:S02]  /*02e0*/  UTMACCTL.PF [UR10] ;  /* 0x000000000a0079b9 */ /* 0x0007e40008040000 */
[----:B------:R3:W-:Y:S02]  /*02f0*/  UTMACCTL.PF [UR6] ;  /* 0x00000000060079b9 */ /* 0x0007e40008040000 */
[----:B---3--:R-:W-:Y:S01]  /*0300*/  NOP ;  /* 0x0000000000007918 */ /* 0x008fe20000000000 */
.L_x_5:
[----:B------:R-:W-:Y:S05]  /*0310*/  BSYNC.RECONVERGENT B0 ;  /* 0x0000000000007941 */ /* 0x000fea0003800200 */
.L_x_4:
[----:B------:R-:W-:Y:S04]  /*0320*/  BSSY.RECONVERGENT B0, `(.L_x_6) ;  /* 0x000000a000007945 */ /* 0x000fe80003800200 */
        /* <DEDUP_REMOVED lines=9> */
.L_x_7:
[----:B------:R-:W-:Y:S05]  /*03c0*/  BSYNC.RECONVERGENT B0 ;  /* 0x0000000000007941 */ /* 0x000fea0003800200 */
.L_x_6:
[----:B------:R-:W3:Y:S01]  /*03d0*/  LDCU.64 UR6, c[0x0][0x888] ;  /* 0x00011100ff0677ac */ /* 0x000ee20008000a00 */
[----:B------:R-:W-:Y:S02]  /*03e0*/  UISETP.EQ.U32.AND UP1, UPT, UR4, URZ, UPT ;  /* 0x000000ff0400728c */ /* 0x000fe4000bf22070 */
[----:B------:R-:W-:Y:S02]  /*03f0*/  UPLOP3.LUT UP2, UPT, UPT, UPT, UPT, 0x80, 0x8 ;  /* 0x000000000008789c */ /* 0x000fe40003f4f070 */
[----:B---3--:R-:W-:-:S04]  /*0400*/  UISETP.NE.U32.AND UP0, UPT, UR6, URZ, UPT ;  /* 0x000000ff0600728c */ /* 0x008fc8000bf05070 */
[----:B------:R-:W-:-:S04]  /*0410*/  UISETP.NE.AND.EX UP0, UPT, UR7, URZ, UPT, UP0 ;  /* 0x000000ff0700728c */ /* 0x000fc8000bf05300 */
[----:B------:R-:W-:-:S04]  /*0420*/  UISETP.EQ.OR.EX UP3, UPT, UR5, URZ, !UP0, UP1 ;  /* 0x000000ff0500728c */ /* 0x000fc8000c762710 */
[----:B------:R-:W-:-:S05]  /*0430*/  UP2UR UR50, UPR, URZ, 0x8 ;  /* 0x00000008ff327883 */ /* 0x000fca0008000000 */
[----:B------:R-:W-:Y:S07]  /*0440*/  BRA.U !UP3, `(.L_x_8) ;  /* 0x000000010b207547 */ /* 0x000fee000b800000 */
[----:B------:R-:W-:Y:S01]  /*0450*/  UISETP.NE.U32.AND UP2, UPT, UR4, URZ, UPT ;  /* 0x000000ff0400728c */ /* 0x000fe2000bf45070 */
[----:B-----5:R-:W-:Y:S01]  /*0460*/  FSETP.NEU.AND P0, PT, R81, RZ, PT ;  /* 0x000000ff5100720b */ /* 0x020fe20003f0d000 */
[----:B------:R-:W-:Y:S02]  /*0470*/  USEL UR4, URZ, 0xffffffff, UP0 ;  /* 0xffffffffff047887 */ /* 0x000fe40008000000 */
[----:B------:R-:W-:-:S10]  /*0480*/  UISETP.NE.AND.EX UP2, UPT, UR5, URZ, UPT, UP2 ;  /* 0x000000ff0500728c */ /* 0x000fd4000bf45320 */
[----:B------:R-:W-:Y:S01]  /*0490*/  VOTEU.ANY UP1, P0 ;  /* 0x0000000000ff7886 */ /* 0x000fe20000020100 */
[----:B------:R-:W-:-:S04]  /*04a0*/  @!UP2 USEL UR4, URZ, 0xffffffff, UP1 ;  /* 0xffffffffff04a887 */ /* 0x000fc80008800000 */
[----:B------:R-:W-:-:S04]  /*04b0*/  ULOP3.LUT UR4, UR4, 0x1, URZ, 0xc0, !UPT ;  /* 0x0000000104047892 */ /* 0x000fc8000f8ec0ff */
[----:B------:R-:W-:-:S11]  /*04c0*/  UISETP.NE.U32.AND UP2, UPT, UR4, 0x1, UPT ;  /* 0x000000010400788c */ /* 0x000fd6000bf45070 */
.L_x_8:
[----:B-1----:R-:W1:Y:S01]  /*04d0*/  SHFL.IDX PT, R2, R173, RZ, 0x1f ;  /* 0x00001fffad027589 */ /* 0x002e6200000e0000 */
[----:B------:R-:W-:-:S04]  /*04e0*/  UISETP.NE.AND UP1, UPT, UR8, 0x2, UPT ;  /* 0x000000020800788c */ /* 0x000fc8000bf25270 */
[----:B------:R-:W-:Y:S01]  /*04f0*/  USEL UR6, URZ, 0x1, UP1 ;  /* 0x00000001ff067887 */ /* 0x000fe20008800000 */
[----:B-1----:R-:W-:-:S13]  /*0500*/  ISETP.NE.AND P0, PT, R2, RZ, PT ;  /* 0x000000ff0200720c */ /* 0x002fda0003f05270 */
[----:B------:R-:W-:Y:S05]  /*0510*/  @P0 BRA `(.L_x_9) ;  /* 0x0000000000400947 */ /* 0x000fea0003800000 */
[----:B------:R-:W1:Y:S01]  /*0520*/  S2UR UR5, SR_CgaCtaId ;  /* 0x00000000000579c3 */ /* 0x000e620000008800 */
[----:B------:R-:W-:Y:S01]  /*0530*/  UMOV UR7, 0x400 ;  /* 0x0000040000077882 */ /* 0x000fe20000000000 */
[----:B------:R-:W-:Y:S01]  /*0540*/  UMOV UR4, 0x1 ;  /* 0x0000000100047882 */ /* 0x000fe20000000000 */
[----:B------:R-:W-:Y:S01]  /*0550*/  ELECT P0, URZ, PT ;  /* 0x0000000000ff782f */ /* 0x000fe20003800000 */
[----:B------:R-:W-:-:S04]  /*0560*/  UIADD3 UR10, UPT, UPT, -UR4, 0x100000, URZ ;  /* 0x00100000040a7890 */ /* 0x000fc8000fffe1ff */
[----:B------:R-:W-:Y:S02]  /*0570*/  USHF.L.U32 UR11, UR10, 0xb, URZ ;  /* 0x0000000b0a0b7899 */ /* 0x000fe400080006ff */
[----:B------:R-:W-:Y:S02]  /*0580*/  USHF.L.U32 UR10, UR10, 0x1, URZ ;  /* 0x000000010a0a7899 */ /* 0x000fe400080006ff */
[----:B-1----:R-:W-:Y:S01]  /*0590*/  ULEA UR5, UR5, UR7, 0x18 ;  /* 0x0000000705057291 */ /* 0x002fe2000f8ec0ff */
[----:B------:R-:W1:Y:S11]  /*05a0*/  FENCE.VIEW.ASYNC.S ;  /* 0x00000000000073c6 */ /* 0x000e760000000000 */
[----:B-1----:R1:W3:Y:S01]  /*05b0*/  SYNCS.EXCH.64 URZ, [UR5], UR10 ;  /* 0x0000000a05ff75b2 */ /* 0x0022e20008000100 */
[----:B------:R1:W4:Y:S01]  /*05c0*/  SYNCS.EXCH.64 URZ, [UR5+0x18], UR10 ;  /* 0x0000180a05ff75b2 */ /* 0x0003220008000100 */
[----:B------:R1:W1:Y:S01]  /*05d0*/  SYNCS.EXCH.64 URZ, [UR5+0x8], UR10 ;  /* 0x0000080a05ff75b2 */ /* 0x0002620008000100 */
[----:B------:R1:W1:Y:S01]  /*05e0*/  SYNCS.EXCH.64 URZ, [UR5+0x20], UR10 ;  /* 0x0000200a05ff75b2 */ /* 0x0002620008000100 */
[----:B------:R1:W1:Y:S01]  /*05f0*/  SYNCS.EXCH.64 URZ, [UR5+0x10], UR10 ;  /* 0x0000100a05ff75b2 */ /* 0x0002620008000100 */
[----:B------:R1:W1:Y:S01]  /*0600*/  SYNCS.EXCH.64 URZ, [UR5+0x28], UR10 ;  /* 0x0000280a05ff75b2 */ /* 0x0002620008000100 */
[----:B------:R-:W-:Y:S01]  /*0610*/  NOP ;  /* 0x0000000000007918 */ /* 0x000fe20000000000 */
.L_x_9:
[----:B------:R-:W2:Y:S01]  /*0620*/  SHFL.IDX PT, R2, R173, RZ, 0x1f ;  /* 0x00001fffad027589 */ /* 0x000ea200000e0000 */
[----:B------:R-:W-:Y:S01]  /*0630*/  NOP ;  /* 0x0000000000007918 */ /* 0x000fe20000000000 */
[----:B--2---:R-:W-:-:S13]  /*0640*/  ISETP.NE.AND P0, PT, R2, 0x1, PT ;  /* 0x000000010200780c */ /* 0x004fda0003f05270 */
[----:B------:R-:W-:Y:S05]  /*0650*/  @P0 BRA `(.L_x_10) ;  /* 0x0000000000580947 */ /* 0x000fea0003800000 */
[----:B------:R-:W2:Y:S01]  /*0660*/  S2UR UR7, SR_CgaCtaId ;  /* 0x00000000000779c3 */ /* 0x000ea20000008800 */
[----:B------:R-:W-:Y:S01]  /*0670*/  UMOV UR9, 0x400 ;  /* 0x0000040000097882 */ /* 0x000fe20000000000 */
[----:B-1----:R-:W-:Y:S01]  /*0680*/  UMOV UR5, 0x20 ;  /* 0x0000002000057882 */ /* 0x002fe20000000000 */
[----:B------:R-:W-:Y:S01]  /*0690*/  UMOV UR4, 0x80 ;  /* 0x0000008000047882 */ /* 0x000fe20000000000 */
[----:B------:R-:W-:-:S04]  /*06a0*/  UIADD3 UR10, UPT, UPT, -UR5, 0x100000, URZ ;  /* 0x00100000050a7890 */ /* 0x000fc8000fffe1ff */
[----:B------:R-:W-:Y:S02]  /*06b0*/  USHF.L.U32 UR11, UR10, 0xb, URZ ;  /* 0x0000000b0a0b7899 */ /* 0x000fe400080006ff */
[----:B------:R-:W-:Y:S02]  /*06c0*/  USHF.L.U32 UR10, UR10, 0x1, URZ ;  /* 0x000000010a0a7899 */ /* 0x000fe400080006ff */
[----:B------:R-:W-:-:S04]  /*06d0*/  UIADD3 UR4, UPT, UPT, -UR4, 0x100000, URZ ;  /* 0x0010000004047890 */ /* 0x000fc8000fffe1ff */
[----:B------:R-:W-:Y:S02]  /*06e0*/  USHF.L.U32 UR5, UR4, 0xb, URZ ;  /* 0x0000000b04057899 */ /* 0x000fe400080006ff */
[----:B------:R-:W-:Y:S01]  /*06f0*/  USHF.L.U32 UR4, UR4, 0x1, URZ ;  /* 0x0000000104047899 */ /* 0x000fe200080006ff */
[----:B------:R-:W-:Y:S01]  /*0700*/  ELECT P0, URZ, PT ;  /* 0x0000000000ff782f */ /* 0x000fe20003800000 */
[----:B--2---:R-:W-:Y:S01]  /*0710*/  ULEA UR7, UR7, UR9, 0x18 ;  /* 0x0000000907077291 */ /* 0x004fe2000f8ec0ff */
[----:B------:R-:W1:Y:S11]  /*0720*/  FENCE.VIEW.ASYNC.S ;  /* 0x00000000000073c6 */ /* 0x000e760000000000 */
[----:B-1----:R2:W1:Y:S01]  /*0730*/  SYNCS.EXCH.64 URZ, [UR7+0x30], UR10 ;  /* 0x0000300a07ff75b2 */ /* 0x0024620008000100 */
[----:B------:R2:W1:Y:S01]  /*0740*/  SYNCS.EXCH.64 URZ, [UR7+0x50], UR4 ;  /* 0x0000500407ff75b2 */ /* 0x0004620008000100 */
[----:B------:R2:W1:Y:S01]  /*0750*/  SYNCS.EXCH.64 URZ, [UR7+0x38], UR10 ;  /* 0x0000380a07ff75b2 */ /* 0x0004620008000100 */
[----:B------:R2:W1:Y:S01]  /*0760*/  SYNCS.EXCH.64 URZ, [UR7+0x58], UR4 ;  /* 0x0000580407ff75b2 */ /* 0x0004620008000100 */
[----:B------:R2:W1:Y:S01]  /*0770*/  SYNCS.EXCH.64 URZ, [UR7+0x40], UR10 ;  /* 0x0000400a07ff75b2 */ /* 0x0004620008000100 */
[----:B------:R2:W1:Y:S01]  /*0780*/  SYNCS.EXCH.64 URZ, [UR7+0x60], UR4 ;  /* 0x0000600407ff75b2 */ /* 0x0004620008000100 */
[----:B------:R2:W1:Y:S01]  /*0790*/  SYNCS.EXCH.64 URZ, [UR7+0x48], UR10 ;  /* 0x0000480a07ff75b2 */ /* 0x0004620008000100 */
[----:B------:R2:W1:Y:S02]  /*07a0*/  SYNCS.EXCH.64 URZ, [UR7+0x68], UR4 ;  /* 0x0000680407ff75b2 */ /* 0x0004640008000100 */
[----:B--2---:R-:W-:Y:S01]  /*07b0*/  NOP ;  /* 0x0000000000007918 */ /* 0x004fe20000000000 */
.L_x_10:
[----:B------:R-:W2:Y:S01]  /*07c0*/  SHFL.IDX PT, R2, R173, RZ, 0x1f ;  /* 0x00001fffad027589 */ /* 0x000ea200000e0000 */
[----:B------:R-:W-:Y:S01]  /*07d0*/  NOP ;  /* 0x0000000000007918 */ /* 0x000fe20000000000 */
[----:B--2---:R-:W-:-:S13]  /*07e0*/  ISETP.NE.AND P0, PT, R2, 0x3, PT ;  /* 0x000000030200780c */ /* 0x004fda0003f05270 */
[----:B------:R-:W-:Y:S05]  /*07f0*/  @P0 BRA `(.L_x_11) ;  /* 0x0000000000300947 */ /* 0x000fea0003800000 */
[----:B-1----:R-:W1:Y:S01]  /*0800*/  S2UR UR5, SR_CgaCtaId ;  /* 0x00000000000579c3 */ /* 0x002e620000008800 */
        /* <DEDUP_REMOVED lines=8> */
[----:B-1----:R2:W1:Y:S01]  /*0890*/  SYNCS.EXCH.64 URZ, [UR5+0x70], UR10 ;  /* 0x0000700a05ff75b2 */ /* 0x0024620008000100 */
[----:B------:R2:W1:Y:S02]  /*08a0*/  SYNCS.EXCH.64 URZ, [UR5+0x78], UR10 ;  /* 0x0000780a05ff75b2 */ /* 0x0004640008000100 */
[----:B--2---:R-:W-:Y:S01]  /*08b0*/  NOP ;  /* 0x0000000000007918 */ /* 0x004fe20000000000 */
.L_x_11:
[----:B------:R-:W2:Y:S01]  /*08c0*/  SHFL.IDX PT, R2, R173, RZ, 0x1f ;  /* 0x00001fffad027589 */ /* 0x000ea200000e0000 */
[----:B------:R-:W-:Y:S01]  /*08d0*/  NOP ;  /* 0x0000000000007918 */ /* 0x000fe20000000000 */
[----:B--2---:R-:W-:-:S13]  /*08e0*/  ISETP.NE.AND P0, PT, R2, 0x4, PT ;  /* 0x000000040200780c */ /* 0x004fda0003f05270 */
[----:B------:R-:W-:Y:S05]  /*08f0*/  @P0 BRA `(.L_x_12) ;  /* 0x00000000004c0947 */ /* 0x000fea0003800000 */
[----:B-1----:R-:W1:Y:S01]  /*0900*/  S2UR UR5, SR_CgaCtaId ;  /* 0x00000000000579c3 */ /* 0x002e620000008800 */
[----:B------:R-:W-:Y:S01]  /*0910*/  UMOV UR9, 0x100 ;  /* 0x0000010000097882 */ /* 0x000fe20000000000 */
[----:B------:R-:W-:Y:S01]  /*0920*/  UMOV UR7, 0x400 ;  /* 0x0000040000077882 */ /* 0x000fe20000000000 */
[----:B------:R-:W-:Y:S01]  /*0930*/  USEL UR9, UR9, 0xe0, UP2 ;  /* 0x000000e009097887 */ /* 0x000fe20009000000 */
[----:B------:R-:W-:Y:S01]  /*0940*/  UMOV UR4, 0x1 ;  /* 0x0000000100047882 */ /* 0x000fe20000000000 */
[----:B------:R-:W-:Y:S01]  /*0950*/  ELECT P0, URZ, PT ;  /* 0x0000000000ff782f */ /* 0x000fe20003800000 */
[----:B------:R-:W-:-:S04]  /*0960*/  UIADD3 UR10, UPT, UPT, -UR4, 0x100000, URZ ;  /* 0x00100000040a7890 */ /* 0x000fc8000fffe1ff */
[----:B------:R-:W-:Y:S02]  /*0970*/  USHF.L.U32 UR11, UR10, 0xb, URZ ;  /* 0x0000000b0a0b7899 */ /* 0x000fe400080006ff */
[----:B------:R-:W-:Y:S02]  /*0980*/  USHF.L.U32 UR10, UR10, 0x1, URZ ;  /* 0x000000010a0a7899 */ /* 0x000fe400080006ff */
[----:B------:R-:W-:-:S04]  /*0990*/  UIADD3 UR12, UPT, UPT, -UR9, 0x100000, URZ ;  /* 0x00100000090c7890 */ /* 0x000fc8000fffe1ff */
[----:B------:R-:W-:Y:S02]  /*09a0*/  USHF.L.U32 UR13, UR12, 0xb, URZ ;  /* 0x0000000b0c0d7899 */ /* 0x000fe400080006ff */
[----:B------:R-:W-:Y:S02]  /*09b0*/  USHF.L.U32 UR12, UR12, 0x1, URZ ;  /* 0x000000010c0c7899 */ /* 0x000fe400080006ff */
[----:B-1----:R-:W-:Y:S01]  /*09c0*/  ULEA UR5, UR5, UR7, 0x18 ;  /* 0x0000000705057291 */ /* 0x002fe2000f8ec0ff */
[----:B------:R-:W1:Y:S11]  /*09d0*/  FENCE.VIEW.ASYNC.S ;  /* 0x00000000000073c6 */ /* 0x000e760000000000 */
[----:B-1----:R2:W1:Y:S01]  /*09e0*/  SYNCS.EXCH.64 URZ, [UR5+0x80], UR10 ;  /* 0x0000800a05ff75b2 */ /* 0x0024620008000100 */
[----:B------:R2:W1:Y:S01]  /*09f0*/  SYNCS.EXCH.64 URZ, [UR5+0x90], UR12 ;  /* 0x0000900c05ff75b2 */ /* 0x0004620008000100 */
[----:B------:R2:W1:Y:S01]  /*0a00*/  SYNCS.EXCH.64 URZ, [UR5+0x88], UR10 ;  /* 0x0000880a05ff75b2 */ /* 0x0004620008000100 */
[----:B------:R2:W1:Y:S02]  /*0a10*/  SYNCS.EXCH.64 URZ, [UR5+0x98], UR12 ;  /* 0x0000980c05ff75b2 */ /* 0x0004640008000100 */
[----:B--2---:R-:W-:Y:S01]  /*0a20*/  NOP ;  /* 0x0000000000007918 */ /* 0x004fe20000000000 */
.L_x_12:
        /* <DEDUP_REMOVED lines=20> */
[----:B------:R2:W1:Y:S02]  /*0b70*/  SYNCS.EXCH.64 URZ, [UR7+0xb8], UR4 ;  /* 0x0000b80407ff75b2 */ /* 0x0004640008000100 */
[----:B--2---:R-:W-:Y:S01]  /*0b80*/  NOP ;  /* 0x0000000000007918 */ /* 0x004fe20000000000 */
.L_x_13:
        /* <DEDUP_REMOVED lines=18> */
.L_x_14:
[----:B-1----:R-:W1:Y:S01]  /*0cb0*/  S2UR UR5, SR_CTAID.X ;  /* 0x00000000000579c3 */ /* 0x002e620000002500 */
[----:B------:R-:W-:-:S05]  /*0cc0*/  CS2R.32 R170, SR_CgaSize ;  /* 0x0000000000aa7805 */ /* 0x000fca0000008a00 */
[----:B------:R-:W-:-:S05]  /*0cd0*/  IMAD R170, R170, -0xa0, RZ ;  /* 0xffffff60aaaa7824 */ /* 0x000fca00078e02ff */
[----:B------:R-:W-:-:S14]  /*0ce0*/  R2UR UR9, R170 ;  /* 0x00000000aa0972ca */ /* 0x000fdc00000e0000 */
[----:B------:R-:W2:Y:S01]  /*0cf0*/  LDCU UR9, c[0x0][UR9+0x2b0] ;  /* 0x00005600090977ac */ /* 0x000ea20008000800 */
[----:B------:R-:W-:Y:S01]  /*0d00*/  NOP ;  /* 0x0000000000007918 */ /* 0x000fe20000000000 */
[----:B------:R-:W-:-:S05]  /*0d10*/  CS2R.32 R170, SR_CgaSize ;  /* 0x0000000000aa7805 */ /* 0x000fca0000008a00 */
[----:B------:R-:W-:-:S05]  /*0d20*/  IMAD R170, R170, -0xa0, RZ ;  /* 0xffffff60aaaa7824 */ /* 0x000fca00078e02ff */
[----:B------:R-:W-:-:S14]  /*0d30*/  R2UR UR7, R170 ;  /* 0x00000000aa0772ca */ /* 0x000fdc00000e0000 */
[----:B------:R-:W3:Y:S01]  /*0d40*/  LDCU UR7, c[0x0][UR7+0x2b4] ;  /* 0x00005680070777ac */ /* 0x000ee20008000800 */
[----:B------:R-:W4:Y:S08]  /*0d50*/  S2UR UR4, SR_CTAID.Y ;  /* 0x00000000000479c3 */ /* 0x000f300000002600 */
[----:B------:R-:W3:Y:S01]  /*0d60*/  LDC R9, c[0x0][0xb24] ;  /* 0x0002c900ff097b82 */ /* 0x000ee20000000800 */
[----:B-1----:R-:W-:-:S02]  /*0d70*/  I2FP.F32.U32 R5, UR5 ;  /* 0x0000000500057c45 */ /* 0x002fc40008201000 */
[----:B------:R-:W-:-:S05]  /*0d80*/  CS2R.32 R3, SR_CgaSize ;  /* 0x0000000000037805 */ /* 0x000fca0000008a00 */
[----:B------:R-:W-:-:S06]  /*0d90*/  IMAD R3, R3, -0xa0, RZ ;  /* 0xffffff6003037824 */ /* 0x000fcc00078e02ff */
[----:B------:R-:W1:Y:S01]  /*0da0*/  LDC R3, c[0x0][R3+0x2a0] ;  /* 0x0000a80003037b82 */ /* 0x000e620000000800 */
[----:B------:R-:W-:Y:S01]  /*0db0*/  MOV R21, UR5 ;  /* 0x0000000500157c02 */ /* 0x000fe20008000f00 */
[----:B--2---:R-:W-:Y:S01]  /*0dc0*/  FMUL R5, R5, UR9 ;  /* 0x0000000905057c20 */ /* 0x004fe20008400000 */
[----:B----4-:R-:W-:Y:S02]  /*0dd0*/  I2FP.F32.U32 R4, UR4 ;  /* 0x0000000400047c45 */ /* 0x010fe40008201000 */
[----:B------:R-:W-:-:S05]  /*0de0*/  CS2R.32 R2, SR_CgaSize ;  /* 0x0000000000027805 */ /* 0x000fca0000008a00 */
[----:B------:R-:W-:-:S06]  /*0df0*/  IMAD R2, R2, -0xa0, RZ ;  /* 0xffffff6002027824 */ /* 0x000fcc00078e02ff */
[----:B------:R-:W2:Y:S01]  /*0e00*/  LDC R2, c[0x0][R2+0x2a4] ;  /* 0x0000a90002027b82 */ /* 0x000ea20000000800 */
[----:B------:R-:W4:Y:S01]  /*0e10*/  F2I.U32.TRUNC.NTZ R170, R5 ;  /* 0x0000000500aa7305 */ /* 0x000f22000020f000 */
[----:B------:R-:W-:Y:S01]  /*0e20*/  MOV R20, UR4 ;  /* 0x0000000400147c02 */ /* 0x000fe20008000f00 */
[----:B---3--:R-:W-:-:S05]  /*0e30*/  FMUL R4, R4, UR7 ;  /* 0x0000000704047c20 */ /* 0x008fca0008400000 */
[----:B------:R-:W-:Y:S01]  /*0e40*/  BAR.SYNC.DEFER_BLOCKING 0x0 ;  /* 0x0000000000007b1d */ /* 0x000fe20000010000 */
[----:B------:R-:W-:-:S05]  /*0e50*/  ISETP.GE.AND P0, PT, R9, 0x1, PT ;  /* 0x000000010900780c */ /* 0x000fca0003f06270 */
[----:B------:R-:W3:Y:S02]  /*0e60*/  F2I.U32.TRUNC.NTZ R147, R4 ;  /* 0x0000000400937305 */ /* 0x000ee4000020f000 */
[----:B------:R-:W2:Y:S01]  /*0e70*/  S2UR UR36, SR_CTAID.Z ;  /* 0x00000000002479c3 */ /* 0x000ea20000002700 */
[----:B----4-:R-:W-:-:S05]  /*0e80*/  IADD3 R170, PT, PT, -R170, RZ, RZ ;  /* 0x000000ffaaaa7210 */ /* 0x010fca0007ffe1ff */
[----:B-1----:R-:W-:Y:S01]  /*0e90*/  IMAD R170, R3, R170, UR5 ;  /* 0x0000000503aa7e24 */ /* 0x002fe2000f8e02aa */
[----:B---3--:R-:W-:-:S05]  /*0ea0*/  IADD3 R147, PT, PT, -R147, RZ, RZ ;  /* 0x000000ff93937210 */ /* 0x008fca0007ffe1ff */
[----:B--2---:R-:W-:Y:S01]  /*0eb0*/  IMAD R147, R2, R147, UR4 ;  /* 0x0000000402937e24 */ /* 0x004fe2000f8e0293 */
[----:B------:R-:W-:Y:S06]  /*0ec0*/  @!P0 BRA `(.L_x_15) ;  /* 0x0000000000b88947 */ /* 0x000fec0003800000 */
[----:B------:R-:W1:Y:S01]  /*0ed0*/  LDC.64 R4, c[0x0][0xb18] ;  /* 0x0002c600ff047b82 */ /* 0x000e620000000a00 */
[----:B------:R-:W-:-:S07]  /*0ee0*/  ISETP.NE.AND P0, PT, R9, 0x1, PT ;  /* 0x000000010900780c */ /* 0x000fce0003f05270 */
[----:B------:R-:W2:Y:S08]  /*0ef0*/  LDC R10, c[0x0][0xb0c] ;  /* 0x0002c300ff0a7b82 */ /* 0x000eb00000000800 */
[----:B------:R-:W3:Y:S08]  /*0f00*/  LDC R11, c[0x0][0x370] ;  /* 0x0000dc00ff0b7b82 */ /* 0x000ef00000000800 */
[----:B------:R-:W4:Y:S01]  /*0f10*/  LDC R12, c[0x0][0x374] ;  /* 0x0000dd00ff0c7b82 */ /* 0x000f220000000800 */
[----:B-1----:R-:W-:-:S07]  /*0f20*/  ISETP.NE.AND P1, PT, R4, 0x1, PT ;  /* 0x000000010400780c */ /* 0x002fce0003f25270 */
[----:B------:R-:W3:Y:S01]  /*0f30*/  LDC.64 R6, c[0x0][0xb10] ;  /* 0x0002c400ff067b82 */ /* 0x000ee20000000a00 */
[----:B--2---:R-:W-:-:S07]  /*0f40*/  ISETP.NE.AND P2, PT, R10, 0x1, PT ;  /* 0x000000010a00780c */ /* 0x004fce0003f45270 */
[----:B------:R-:W1:Y:S08]  /*0f50*/  LDC R8, c[0x0][0xb20] ;  /* 0x0002c800ff087b82 */ /* 0x000e700000000800 */
[----:B------:R-:W2:Y:S01]  /*0f60*/  LDC.64 R2, c[0x0][0xb28] ;  /* 0x0002ca00ff027b82 */ /* 0x000ea20000000a00 */
[----:B----4-:R-:W-:-:S04]  /*0f70*/  IMAD.HI.U32 R13, R12, R5, RZ ;  /* 0x000000050c0d7227 */ /* 0x010fc800078e00ff */
[----:B------:R-:W-:-:S04]  /*0f80*/  IMAD.HI.U32 R5, R20, R5, RZ ;  /* 0x0000000514057227 */ /* 0x000fc800078e00ff */
[----:B---3--:R-:W-:-:S04]  /*0f90*/  IMAD.HI.U32 R14, R11, R6, RZ ;  /* 0x000000060b0e7227 */ /* 0x008fc800078e00ff */
[C---:B------:R-:W-:Y:S01]  /*0fa0*/  IMAD.HI.U32 R16, R21.reuse, R6, RZ ;  /* 0x0000000615107227 */ /* 0x040fe200078e00ff */
[-C--:B------:R-:W-:Y:S02]  /*0fb0*/  @P2 SHF.R.U32.HI R11, RZ, R7.reuse, R14 ;  /* 0x00000007ff0b2219 */ /* 0x080fe4000001160e */
[-C--:B-1----:R-:W-:Y:S02]  /*0fc0*/  @P1 SHF.R.U32.HI R12, RZ, R8.reuse, R13 ;  /* 0x00000008ff0c1219 */ /* 0x082fe4000001160d */
[----:B------:R-:W-:Y:S02]  /*0fd0*/  SHF.R.U32.HI R5, RZ, R8, R5 ;  /* 0x00000008ff057219 */ /* 0x000fe40000011605 */
[----:B------:R-:W-:Y:S02]  /*0fe0*/  SHF.R.U32.HI R16, RZ, R7, R16 ;  /* 0x00000007ff107219 */ /* 0x000fe40000011610 */
[----:B------:R-:W-:Y:S01]  /*0ff0*/  SEL R5, R20, R5, !P1 ;  /* 0x0000000514057207 */ /* 0x000fe20004800000 */
[----:B--2---:R-:W-:Y:S01]  /*1000*/  IMAD.HI.U32 R14, R12, R2, RZ ;  /* 0x000000020c0e7227 */ /* 0x004fe200078e00ff */
[----:B------:R-:W-:-:S02]  /*1010*/  SEL R7, R21, R16, !P2 ;  /* 0x0000001015077207 */ /* 0x000fc40005000000 */
[----:B------:R-:W-:Y:S01]  /*1020*/  IADD3 R13, PT, PT, -R5, RZ, RZ ;  /* 0x000000ff050d7210 */ /* 0x000fe20007ffe1ff */
[----:B------:R-:W-:Y:S01]  /*1030*/  IMAD.HI.U32 R6, R11, R2, RZ ;  /* 0x000000020b067227 */ /* 0x000fe200078e00ff */
[----:B------:R-:W-:-:S03]  /*1040*/  @P0 SHF.R.U32.HI R12, RZ, R3, R14 ;  /* 0x00000003ff0c0219 */ /* 0x000fc6000001160e */
[----:B------:R-:W-:Y:S01]  /*1050*/  IMAD R13, R4, R13, R20 ;  /* 0x0000000d040d7224 */ /* 0x000fe200078e0214 */
[----:B------:R-:W-:Y:S01]  /*1060*/  @P0 SHF.R.U32.HI R11, RZ, R3, R6 ;  /* 0x00000003ff0b0219 */ /* 0x000fe20000011606 */
[----:B------:R-:W-:-:S04]  /*1070*/  IMAD R12, R12, R9, RZ ;  /* 0x000000090c0c7224 */ /* 0x000fc800078e02ff */
[----:B------:R-:W-:Y:S01]  /*1080*/  IMAD R6, R11, R9, RZ ;  /* 0x000000090b067224 */ /* 0x000fe200078e02ff */
[----:B------:R-:W-:-:S04]  /*1090*/  ISETP.GE.AND P1, PT, R5, R12, PT ;  /* 0x0000000c0500720c */ /* 0x000fc80003f26270 */
[----:B------:R-:W-:Y:S01]  /*10a0*/  ISETP.GE.OR P1, PT, R7, R6, P1 ;  /* 0x000000060700720c */ /* 0x000fe20000f26670 */
[----:B------:R-:W-:-:S05]  /*10b0*/  IMAD.HI.U32 R6, R5, R2, RZ ;  /* 0x0000000205067227 */ /* 0x000fca00078e00ff */
[----:B------:R-:W-:-:S04]  /*10c0*/  SHF.R.U32.HI R6, RZ, R3, R6 ;  /* 0x00000003ff067219 */ /* 0x000fc80000011606 */
[----:B------:R-:W-:-:S03]  /*10d0*/  SEL R6, R5, R6, !P0 ;  /* 0x0000000605067207 */ /* 0x000fc60004000000 */
[----:B------:R-:W-:Y:S01]  /*10e0*/  @!P1 IMAD.HI.U32 R8, R7, R2, RZ ;  /* 0x0000000207089227 */ /* 0x000fe200078e00ff */
[----:B------:R-:W-:-:S04]  /*10f0*/  IADD3 R2, PT, PT, -R6, RZ, RZ ;  /* 0x000000ff06027210 */ /* 0x000fc80007ffe1ff */
[----:B------:R-:W-:Y:S01]  /*1100*/  @!P1 SHF.R.U32.HI R8, RZ, R3, R8 ;  /* 0x00000003ff089219 */ /* 0x000fe20000011608 */
[----:B------:R-:W-:-:S03]  /*1110*/  IMAD R2, R9, R2, R5 ;  /* 0x0000000209027224 */ /* 0x000fc600078e0205 */
[----:B------:R-:W-:-:S05]  /*1120*/  @!P1 SEL R3, R7, R8, !P0 ;  /* 0x0000000807039207 */ /* 0x000fca0004000000 */
[--C-:B------:R-:W-:Y:S02]  /*1130*/  @!P1 IMAD.IADD R6, R6, 0x1, -R3.reuse ;  /* 0x0000000106069824 */ /* 0x100fe400078e0a03 */
[----:B------:R-:W-:Y:S01]  /*1140*/  @!P1 IMAD R3, R2, R11, R3 ;  /* 0x0000000b02039224 */ /* 0x000fe200078e0203 */
[----:B------:R-:W-:Y:S01]  /*1150*/  IADD3 R2, PT, PT, -R7, RZ, RZ ;  /* 0x000000ff07027210 */ /* 0x000fe20007ffe1ff */
[----:B------:R-:W-:Y:S02]  /*1160*/  @!P1 IMAD R5, R6, R9, R7 ;  /* 0x0000000906059224 */ /* 0x000fe400078e0207 */
[----:B------:R-:W-:Y:S02]  /*1170*/  @!P1 IMAD.MOV.U32 R7, RZ, RZ, R3 ;  /* 0x000000ffff079224 */ /* 0x000fe400078e0003 */
[----:B------:R-:W-:Y:S02]  /*1180*/  IMAD R2, R10, R2, R21 ;  /* 0x000000020a027224 */ /* 0x000fe400078e0215 */
[----:B------:R-:W-:-:S02]  /*1190*/  IMAD R20, R5, R4, R13 ;  /* 0x0000000405147224 */ /* 0x000fc400078e020d */
[----:B------:R-:W-:Y:S02]  /*11a0*/  IMAD R21, R7, R10, R2 ;  /* 0x0000000a07157224 */ /* 0x000fe400078e0202 */
.L_x_15:
[----:B------:R-:W1:Y:S01]  /*11b0*/  LDCU UR4, c[0x0][0xb30] ;  /* 0x00016600ff0477ac */ /* 0x000e620008000800 */
[----:B------:R-:W2:Y:S08]  /*11c0*/  S2UR UR37, SR_CgaCtaId ;  /* 0x00000000002579c3 */ /* 0x000eb00000008800 */
[----:B------:R-:W3:Y:S01]  /*11d0*/  LDC R72, c[0x0][0xb24] ;  /* 0x0002c900ff487b82 */ /* 0x000ee20000000800 */
[----:B-1----:R-:W-:-:S09]  /*11e0*/  UISETP.NE.AND UP1, UPT, UR4, 0x1, UPT ;  /* 0x000000010400788c */ /* 0x002fd2000bf25270 */
[----:B--2---:R-:W-:Y:S05]  /*11f0*/  BRA.U UP1, `(.L_x_16) ;  /* 0x0000000101407547 */ /* 0x004fea000b800000 */
[----:B------:R-:W1:Y:S08]  /*1200*/  LDC.64 R4, c[0x0][0xb10] ;  /* 0x0002c400ff047b82 */ /* 0x000e700000000a00 */
[----:B------:R-:W2:Y:S08]  /*1210*/  LDC.64 R2, c[0x0][0xb18] ;  /* 0x0002c600ff027b82 */ /* 0x000eb00000000a00 */
[----:B------:R-:W4:Y:S08]  /*1220*/  LDC R6, c[0x0][0xb20] ;  /* 0x0002c800ff067b82 */ /* 0x000f300000000800 */
[----:B------:R-:W3:Y:S01]  /*1230*/  LDC R8, c[0x0][0xb0c] ;  /* 0x0002c300ff087b82 */ /* 0x000ee20000000800 */
[----:B-1----:R-:W-:-:S05]  /*1240*/  IMAD.HI.U32 R4, R21, R4, RZ ;  /* 0x0000000415047227 */ /* 0x002fca00078e00ff */
[----:B------:R-:W-:Y:S01]  /*1250*/  SHF.R.U32.HI R4, RZ, R5, R4 ;  /* 0x00000005ff047219 */ /* 0x000fe20000011604 */
[----:B--2---:R-:W-:Y:S01]  /*1260*/  IMAD.HI.U32 R3, R20, R3, RZ ;  /* 0x0000000314037227 */ /* 0x004fe200078e00ff */
[----:B------:R-:W-:-:S04]  /*1270*/  ISETP.NE.AND P0, PT, R2, 0x1, PT ;  /* 0x000000010200780c */ /* 0x000fc80003f05270 */
[----:B----4-:R-:W-:-:S04]  /*1280*/  SHF.R.U32.HI R3, RZ, R6, R3 ;  /* 0x00000006ff037219 */ /* 0x010fc80000011603 */
[----:B------:R-:W-:Y:S02]  /*1290*/  SEL R3, R20, R3, !P0 ;  /* 0x0000000314037207 */ /* 0x000fe40004000000 */
[----:B---3--:R-:W-:-:S04]  /*12a0*/  ISETP.NE.AND P1, PT, R8, 0x1, PT ;  /* 0x000000010800780c */ /* 0x008fc80003f25270 */
[----:B------:R-:W-:-:S05]  /*12b0*/  SEL R4, R21, R4, !P1 ;  /* 0x0000000415047207 */ /* 0x000fca0004800000 */
[----:B------:R-:W-:Y:S02]  /*12c0*/  IMAD.IADD R5, R3, 0x1, -R4 ;  /* 0x0000000103057824 */ /* 0x000fe400078e0a04 */
[----:B------:R-:W-:Y:S02]  /*12d0*/  IMAD.IADD R3, R4, 0x1, -R3 ;  /* 0x0000000104037824 */ /* 0x000fe400078e0a03 */
[----:B------:R-:W-:Y:S02]  /*12e0*/  IMAD R21, R5, R8, R21 ;  /* 0x0000000805157224 */ /* 0x000fe400078e0215 */
[----:B------:R-:W-:-:S07]  /*12f0*/  IMAD R20, R3, R2, R20 ;  /* 0x0000000203147224 */ /* 0x000fce00078e0214 */
.L_x_16:
[----:B------:R-:W-:Y:S01]  /*1300*/  BAR.SYNC.DEFER_BLOCKING 0x0 ;  /* 0x0000000000007b1d */ /* 0x000fe20000010000 */
[----:B------:R-:W-:Y:S01]  /*1310*/  UISETP.NE.AND UP1, UPT, UR8, 0x2, UPT ;  /* 0x000000020800788c */ /* 0x000fe2000bf25270 */
[----:B------:R-:W-:Y:S02]  /*1320*/  ISETP.NE.OR P5, PT, R0, 0x2, !P5 ;  /* 0x000000020000780c */ /* 0x000fe40006fa5670 */
[----:B------:R-:W-:-:S06]  /*1330*/  LOP3.LUT R2, R185, 0x1f, RZ, 0xc0, !PT ;  /* 0x0000001fb9027812 */ /* 0x000fcc00078ec0ff */
[----:B------:R-:W-:Y:S05]  /*1340*/  BRA.U UP1, `(.L_x_17) ;  /* 0x0000001101687547 */ /* 0x000fea000b800000 */
[----:B------:R-:W1:Y:S01]  /*1350*/  LDCU UR13, c[0x0][0x38c] ;  /* 0x00007180ff0d77ac */ /* 0x000e620008000800 */
[----:B------:R-:W2:Y:S01]  /*1360*/  LDC R9, c[0x0][0x370] ;  /* 0x0000dc00ff097b82 */ /* 0x000ea20000000800 */
[----:B------:R-:W-:Y:S01]  /*1370*/  PLOP3.LUT P1, PT, PT, PT, UP2, 0x80, 0x8 ;  /* 0x000000000008781c */ /* 0x000fe20003f2f028 */
[----:B------:R-:W-:Y:S01]  /*1380*/  IMAD.MOV.U32 R15, RZ, RZ, 0x1 ;  /* 0x00000001ff0f7424 */ /* 0x000fe200078e00ff */
[----:B------:R-:W-:Y:S01]  /*1390*/  ISETP.EQ.OR P4, PT, R2, RZ, P5 ;  /* 0x000000ff0200720c */ /* 0x000fe20002f82670 */
[----:B------:R-:W-:Y:S01]  /*13a0*/  IMAD.MOV.U32 R14, RZ, RZ, RZ ;  /* 0x000000ffff0e7224 */ /* 0x000fe200078e00ff */
[----:B------:R-:W-:Y:S02]  /*13b0*/  PLOP3.LUT P1, PT, P1, PT, PT, 0x8, 0x80 ;  /* 0x000000000080781c */ /* 0x000fe40000f2e170 */
[----:B------:R-:W-:Y:S01]  /*13c0*/  CS2R R12, SRZ ;  /* 0x00000000000c7805 */ /* 0x000fe2000001ff00 */
[----:B------:R-:W-:Y:S01]  /*13d0*/  IMAD.MOV.U32 R10, RZ, RZ, 0x1 ;  /* 0x00000001ff0a7424 */ /* 0x000fe200078e00ff */
[----:B------:R-:W4:Y:S01]  /*13e0*/  LDC R0, c[0x0][0x374] ;  /* 0x0000dd00ff007b82 */ /* 0x000f220000000800 */
[----:B------:R-:W2:Y:S01]  /*13f0*/  LDCU.64 UR22, c[0x0][0x348] ;  /* 0x00006900ff1677ac */ /* 0x000ea20008000a00 */
[----:B------:R-:W-:Y:S01]  /*1400*/  UMOV UR6, URZ ;  /* 0x000000ff00067c82 */ /* 0x000fe20008000000 */
[----:B-1----:R-:W-:-:S04]  /*1410*/  UIADD3 UR5, UPT, UPT, UR13, 0x7f, URZ ;  /* 0x0000007f0d057890 */ /* 0x002fc8000fffe0ff */
[----:B------:R-:W-:-:S04]  /*1420*/  USHF.R.S32.HI UR4, URZ, 0x1f, UR5 ;  /* 0x0000001fff047899 */ /* 0x000fc80008011405 */
[----:B------:R-:W-:-:S04]  /*1430*/  ULEA.HI UR4, UR4, UR5, URZ, 0x7 ;  /* 0x0000000504047291 */ /* 0x000fc8000f8f38ff */
[----:B------:R-:W-:Y:S02]  /*1440*/  USHF.R.S32.HI UR15, URZ, 0x7, UR4 ;  /* 0x00000007ff0f7899 */ /* 0x000fe40008011404 */
[----:B------:R-:W-:Y:S02]  /*1450*/  UIADD3 UR4, UPT, UPT, UR13, -0x1, URZ ;  /* 0xffffffff0d047890 */ /* 0x000fe4000fffe0ff */
[----:B------:R-:W-:Y:S02]  /*1460*/  UISETP.LT.U32.AND UP0, UPT, UR15, 0x3, UPT ;  /* 0x000000030f00788c */ /* 0x000fe4000bf01070 */
[----:B------:R-:W-:Y:S02]  /*1470*/  UISETP.GE.U32.AND UP1, UPT, UR4, -0xff, UPT ;  /* 0xffffff010400788c */ /* 0x000fe4000bf26070 */
[----:B------:R-:W-:Y:S02]  /*1480*/  USEL UR14, UR15, 0x3, UP0 ;  /* 0x000000030f0e7887 */ /* 0x000fe40008000000 */
[----:B------:R-:W-:-:S02]  /*1490*/  UIADD3 UR13, UPT, UPT, UR13, 0xfe, URZ ;  /* 0x000000fe0d0d7890 */ /* 0x000fc4000fffe0ff */
[----:B------:R-:W-:Y:S02]  /*14a0*/  UIADD3 UR5, UPT, UPT, UR14, -0x1, URZ ;  /* 0xffffffff0e057890 */ /* 0x000fe4000fffe0ff */
[----:B------:R-:W-:-:S03]  /*14b0*/  UIADD3 UR7, UPT, UPT, UR15, -UR14, URZ ;  /* 0x8000000e0f077290 */ /* 0x000fc6000fffe0ff */
[----:B------:R-:W-:-:S04]  /*14c0*/  @UP1 UIADD3 UR5, UPT, UPT, UR14, URZ, URZ ;  /* 0x000000ff0e051290 */ /* 0x000fc8000fffe0ff */
[----:B--2---:R-:W-:-:S12]  /*14d0*/  UIADD3 UR5, UPT, UPT, UR5, 0x1, URZ ;  /* 0x0000000105057890 */ /* 0x004fd8000fffe0ff */
.L_x_35:
[----:B------:R-:W-:Y:S01]  /*14e0*/  UISETP.NE.AND UP0, UPT, UR37, URZ, UPT ;  /* 0x000000ff2500728c */ /* 0x000fe2000bf05270 */
[----:B------:R-:W1:Y:S08]  /*14f0*/  S2UR UR37, SR_CgaCtaId ;  /* 0x00000000002579c3 */ /* 0x000e700000008800 */
[----:B------:R-:W-:Y:S05]  /*1500*/  BRA.U UP0, `(.L_x_18) ;  /* 0x0000000100347547 */ /* 0x000fea000b800000 */
[----:B------:R-:W2:Y:S01]  /*1510*/  S2R R2, SR_CgaCtaId ;  /* 0x0000000000027919 */ /* 0x000ea20000008800 */
[----:B------:R-:W-:-:S04]  /*1520*/  MOV R3, 0x400 ;  /* 0x0000040000037802 */ /* 0x000fc80000000f00 */
[----:B--2---:R-:W-:Y:S02]  /*1530*/  LEA R3, R2, R3, 0x18 ;  /* 0x0000000302037211 */ /* 0x004fe400078ec0ff */
[----:B------:R-:W-:-:S03]  /*1540*/  SHF.L.U32 R2, R10, 0x1f, RZ ;  /* 0x0000001f0a027819 */ /* 0x000fc600000006ff */
[----:B------:R-:W-:-:S04]  /*1550*/  IMAD R3, R12, 0x8, R3 ;  /* 0x000000080c037824 */ /* 0x000fc800078e0203 */
[----:B------:R-:W2:Y:S02]  /*1560*/  SYNCS.PHASECHK.TRANS64.TRYWAIT P0, [R3+URZ+0xd0], R2 ;  /* 0x0000d002030075a7 */ /* 0x000ea400080011ff */
[----:B--2---:R-:W-:Y:S05]  /*1570*/  @!P0 BRA `(.L_x_19) ;  /* 0x0000009800988947 */ /* 0x004fea0003800000 */
.L_x_125:
[----:B------:R-:W-:Y:S01]  /*1580*/  VIADD R12, R12, 0x1 ;  /* 0x000000010c0c7836 */ /* 0x000fe20000000000 */
[----:B------:R2:W-:Y:S04]  /*1590*/  SYNCS.ARRIVE.TRANS64.A1T0 RZ, [R3+URZ+0xc0], RZ ;  /* 0x0000c0ff03ff79a7 */ /* 0x0005e800081000ff */
[----:B------:R-:W-:-:S04]  /*15a0*/  ISETP.NE.AND P0, PT, R12, 0x2, PT ;  /* 0x000000020c00780c */ /* 0x000fc80003f05270 */
[----:B------:R-:W-:Y:S02]  /*15b0*/  SEL R12, R12, RZ, P0 ;  /* 0x000000ff0c0c7207 */ /* 0x000fe40000000000 */
[----:B--2---:R-:W-:-:S04]  /*15c0*/  SEL R3, RZ, 0x1, P0 ;  /* 0x00000001ff037807 */ /* 0x004fc80000000000 */
[----:B------:R-:W-:-:S07]  /*15d0*/  LOP3.LUT R10, R10, R3, RZ, 0x3c, !PT ;  /* 0x000000030a0a7212 */ /* 0x000fce00078e3cff */
.L_x_18:
[----:B------:R-:W-:Y:S01]  /*15e0*/  UMOV UR4, 0x400 ;  /* 0x0000040000047882 */ /* 0x000fe20000000000 */
[----:B------:R-:W-:Y:S01]  /*15f0*/  SHF.L.U32 R2, R15, 0x1f, RZ ;  /* 0x0000001f0f027819 */ /* 0x000fe200000006ff */
[----:B-1----:R-:W-:Y:S01]  /*1600*/  ULEA UR4, UR37, UR4, 0x18 ;  /* 0x0000000425047291 */ /* 0x002fe2000f8ec0ff */
[----:B------:R-:W-:Y:S01]  /*1610*/  R2UR UR35, R21 ;  /* 0x00000000152372ca */ /* 0x000fe200000e0000 */
[----:B------:R-:W-:Y:S01]  /*1620*/  UISETP.GE.U32.AND UP0, UPT, UR13, 0xff, UPT ;  /* 0x000000ff0d00788c */ /* 0x000fe2000bf06070 */
[----:B------:R-:W-:Y:S01]  /*1630*/  R2UR UR18, R20 ;  /* 0x00000000141272ca */ /* 0x000fe200000e0000 */
[----:B------:R-:W-:Y:S01]  /*1640*/  ULEA UR8, UR6, UR4, 0x3 ;  /* 0x0000000406087291 */ /* 0x000fe2000f8e18ff */
[----:B------:R-:W-:-:S08]  /*1650*/  UMOV UR21, URZ ;  /* 0x000000ff00157c82 */ /* 0x000fd00008000000 */
[----:B------:R1:W2:Y:S01]  /*1660*/  SYNCS.PHASECHK.TRANS64.TRYWAIT P0, [UR8+0x18], R2 ;  /* 0x00001802ff0075a7 */ /* 0x0002a20008001108 */
[----:B------:R-:W-:Y:S02]  /*1670*/  USHF.L.U32 UR35, UR35, 0x7, URZ ;  /* 0x0000000723237899 */ /* 0x000fe400080006ff */
[----:B------:R-:W-:Y:S01]  /*1680*/  USHF.L.U32 UR18, UR18, 0x8, URZ ;  /* 0x0000000812127899 */ /* 0x000fe200080006ff */
[----:B------:R-:W-:Y:S11]  /*1690*/  BRA.U !UP0, `(.L_x_20) ;  /* 0x0000000108c07547 */ /* 0x000ff6000b800000 */
[----:B------:R-:W-:Y:S01]  /*16a0*/  UIADD3 UR10, UPT, UPT, UR18, 0x80, URZ ;  /* 0x00000080120a7890 */ /* 0x000fe2000fffe0ff */
[----:B------:R-:W-:Y:S01]  /*16b0*/  UMOV UR24, URZ ;  /* 0x000000ff00187c82 */ /* 0x000fe20008000000 */
[----:B------:R-:W-:-:S10]  /*16c0*/  UMOV UR25, UR6 ;  /* 0x0000000600197c82 */ /* 0x000fd40008000000 */
.L_x_25:
[----:B-1----:R-:W-:Y:S01]  /*16d0*/  ULEA UR33, UR25, UR4, 0x3 ;  /* 0x0000000419217291 */ /* 0x002fe2000f8e18ff */
[----:B--2---:R-:W-:Y:S01]  /*16e0*/  @!P5 MOV R3, 0xc000 ;  /* 0x0000c0000003d802 */ /* 0x004fe20000000f00 */
[----:B--2---:R-:W-:Y:S10]  /*16f0*/  @P0 BRA `(.L_x_21) ;  /* 0x00000000000c0947 */ /* 0x004ff40003800000 */
[----:B------:R-:W-:-:S04]  /*1700*/  SHF.L.U32 R5, R15, 0x1f, RZ ;  /* 0x0000001f0f057819 */ /* 0x000fc800000006ff */
[----:B------:R-:W2:Y:S02]  /*1710*/  SYNCS.PHASECHK.TRANS64.TRYWAIT P0, [UR33+0x18], R5 ;  /* 0x00001805ff0075a7 */ /* 0x000ea40008001121 */
[----:B--2---:R-:W-:Y:S05]  /*1720*/  @!P0 BRA `(.L_x_22) ;  /* 0x0000009800408947 */ /* 0x004fea0003800000 */
.L_x_21:
[----:B------:R2:W-:Y:S01]  /*1730*/  @!P5 SYNCS.ARRIVE.TRANS64 RZ, [UR33], R3 ;  /* 0x00000003ffffd9a7 */ /* 0x0005e20008000021 */
[----:B------:R-:W-:Y:S04]  /*1740*/  BSSY.RECONVERGENT B0, `(.L_x_23) ;  /* 0x0000003000007945 */ /* 0x000fe80003800200 */
[----:B------:R-:W-:Y:S05]  /*1750*/  @P4 BRA `(.L_x_24) ;  /* 0x0000000000044947 */ /* 0x000fea0003800000 */
[----:B------:R-:W-:Y:S05]  /*1760*/  BPT.TRAP 0x1 ;  /* 0x000000040000795c */ /* 0x000fea0000300000 */
.L_x_24:
[----:B------:R-:W-:Y:S05]  /*1770*/  BSYNC.RECONVERGENT B0 ;  /* 0x0000000000007941 */ /* 0x000fea0003800200 */
.L_x_23:
[----:B------:R-:W-:Y:S02]  /*1780*/  UIADD3 UR6, UPT, UPT, UR25, 0x1, URZ ;  /* 0x0000000119067890 */ /* 0x000fe4000fffe0ff */
[----:B------:R-:W-:Y:S02]  /*1790*/  ULEA UR32, UR25, UR4, 0xe ;  /* 0x0000000419207291 */ /* 0x000fe4000f8e70ff */
[----:B------:R-:W-:Y:S02]  /*17a0*/  UISETP.NE.AND UP0, UPT, UR6, 0x3, UPT ;  /* 0x000000030600788c */ /* 0x000fe4000bf05270 */
[----:B------:R-:W-:Y:S02]  /*17b0*/  UIADD3 UR30, UP1, UPT, UR22, 0x80, URZ ;  /* 0x00000080161e7890 */ /* 0x000fe4000ff3e0ff */
[----:B------:R-:W-:Y:S02]  /*17c0*/  USEL UR9, URZ, 0x1, UP0 ;  /* 0x00000001ff097887 */ /* 0x000fe40008000000 */
[----:B------:R-:W-:-:S02]  /*17d0*/  USEL UR6, UR6, URZ, UP0 ;  /* 0x000000ff06067287 */ /* 0x000fc40008000000 */
[----:B------:R-:W-:Y:S02]  /*17e0*/  UIADD3 UR28, UP0, UPT, UR22, 0x180, URZ ;  /* 0x00000180161c7890 */ /* 0x000fe4000ff1e0ff */
[----:B------:R-:W-:Y:S01]  /*17f0*/  ULEA UR8, UR6, UR4, 0x3 ;  /* 0x0000000406087291 */ /* 0x000fe2000f8e18ff */
[----:B------:R-:W-:Y:S01]  /*1800*/  LOP3.LUT R15, R15, UR9, RZ, 0x3c, !PT ;  /* 0x000000090f0f7c12 */ /* 0x000fe2000f8e3cff */
[----:B------:R-:W-:Y:S02]  /*1810*/  USHF.L.U32 UR34, UR24, 0x7, URZ ;  /* 0x0000000718227899 */ /* 0x000fe400080006ff */
[----:B------:R-:W-:Y:S01]  /*1820*/  UIADD3.X UR31, UPT, UPT, URZ, UR23, URZ, UP1, !UPT ;  /* 0x00000017ff1f7290 */ /* 0x000fe20008ffe4ff */
[----:B-1----:R-:W-:Y:S01]  /*1830*/  SHF.L.U32 R2, R15, 0x1f, RZ ;  /* 0x0000001f0f027819 */ /* 0x002fe200000006ff */
[----:B------:R-:W-:Y:S02]  /*1840*/  UIADD3 UR32, UPT, UPT, UR32, 0xc400, URZ ;  /* 0x0000c40020207890 */ /* 0x000fe4000fffe0ff */
[----:B------:R-:W-:Y:S01]  /*1850*/  UIADD3.X UR29, UPT, UPT, URZ, UR23, URZ, UP0, !UPT ;  /* 0x00000017ff1d7290 */ /* 0x000fe200087fe4ff */
[----:B------:R1:W1:Y:S01]  /*1860*/  SYNCS.PHASECHK.TRANS64.TRYWAIT P0, [UR8+0x18], R2 ;  /* 0x00001802ff0075a7 */ /* 0x0002620008001108 */
[----:B------:R-:W-:Y:S01]  /*1870*/  ULEA UR8, UR25, UR4, 0xf ;  /* 0x0000000419087291 */ /* 0x000fe2000f8e78ff */
[----:B------:R-:W-:Y:S01]  /*1880*/  UMOV UR26, 0x0 ;  /* 0x00000000001a7882 */ /* 0x000fe20000000000 */
[----:B------:R-:W-:-:S02]  /*1890*/  UMOV UR27, 0x10000000 ;  /* 0x10000000001b7882 */ /* 0x000fc40000000000 */
[----:B------:R-:W-:Y:S01]  /*18a0*/  UIADD3 UR16, UPT, UPT, UR8, 0x18400, URZ ;  /* 0x0001840008107890 */ /* 0x000fe2000fffe0ff */
[----:B------:R1:W-:Y:S01]  /*18b0*/  UTMALDG.3D [UR32], [UR30], desc[UR26] ;  /* 0x00001a201e0075b4 */ /* 0x0003e20008011000 */
[----:B------:R-:W-:Y:S01]  /*18c0*/  UIADD3 UR8, UPT, UPT, UR8, 0x1c400, URZ ;  /* 0x0001c40008087890 */ /* 0x000fe2000fffe0ff */
[----:B------:R-:W-:Y:S01]  /*18d0*/  UMOV UR17, UR33 ;  /* 0x0000002100117c82 */ /* 0x000fe20008000000 */
[----:B------:R-:W-:Y:S01]  /*18e0*/  UMOV UR20, UR36 ;  /* 0x0000002400147c82 */ /* 0x000fe20008000000 */
[----:B------:R-:W-:Y:S01]  /*18f0*/  UMOV UR19, UR34 ;  /* 0x0000002200137c82 */ /* 0x000fe20008000000 */
[----:B------:R-:W-:Y:S01]  /*1900*/  UMOV UR12, UR36 ;  /* 0x00000024000c7c82 */ /* 0x000fe20008000000 */
[----:B------:R-:W-:Y:S01]  /*1910*/  UMOV UR9, UR33 ;  /* 0x0000002100097c82 */ /* 0x000fe20008000000 */
[----:B------:R-:W-:Y:S01]  /*1920*/  UMOV UR11, UR34 ;  /* 0x00000022000b7c82 */ /* 0x000fe20008000000 */
[----:B------:R1:W-:Y:S01]  /*1930*/  UTMALDG.3D [UR16], [UR28], desc[UR26] ;  /* 0x00001a101c0075b4 */ /* 0x0003e20008011000 */
[----:B------:R-:W-:Y:S01]  /*1940*/  UIADD3 UR24, UPT, UPT, UR24, 0x1, URZ ;  /* 0x0000000118187890 */ /* 0x000fe2000fffe0ff */
[----:B------:R-:W-:Y:S01]  /*1950*/  UMOV UR21, UR5 ;  /* 0x0000000500157c82 */ /* 0x000fe20008000000 */
[----:B------:R-:W-:-:S02]  /*1960*/  UMOV UR25, UR6 ;  /* 0x0000000600197c82 */ /* 0x000fc40008000000 */
[----:B------:R-:W-:Y:S01]  /*1970*/  UISETP.NE.AND UP0, UPT, UR24, UR5, UPT ;  /* 0x000000051800728c */ /* 0x000fe2000bf05270 */
[----:B------:R1:W-:Y:S08]  /*1980*/  UTMALDG.3D [UR8], [UR28], desc[UR26] ;  /* 0x00001a081c0075b4 */ /* 0x0003f00008011000 */
[----:B------:R-:W-:Y:S05]  /*1990*/  BRA.U UP0, `(.L_x_25) ;  /* 0xfffffffd004c7547 */ /* 0x000fea000b83ffff */
.L_x_20:
[----:B-1----:R-:W-:Y:S01]  /*19a0*/  ULEA UR8, UR6, UR4, 0x3 ;  /* 0x0000000406087291 */ /* 0x002fe2000f8e18ff */
[----:B------:R-:W-:Y:S01]  /*19b0*/  SHF.L.U32 R2, R15, 0x1f, RZ ;  /* 0x0000001f0f027819 */ /* 0x000fe200000006ff */
[----:B------:R-:W-:Y:S01]  /*19c0*/  @!P1 SYNCS.ARRIVE.TRANS64.A1T0 RZ, [UR4+0x78], RZ ;  /* 0x000078ffffff99a7 */ /* 0x000fe20008100004 */
[----:B------:R-:W-:-:S06]  /*19d0*/  UISETP.GT.AND UP0, UPT, UR15, UR14, UPT ;  /* 0x0000000e0f00728c */ /* 0x000fcc000bf04270 */
[----:B--2---:R1:W2:Y:S03]  /*19e0*/  SYNCS.PHASECHK.TRANS64.TRYWAIT P0, [UR8+0x18], R2 ;  /* 0x00001802ff0075a7 */ /* 0x0042a60008001108 */
[----:B------:R-:W-:Y:S05]  /*19f0*/  BRA.U !UP0, `(.L_x_26) ;  /* 0x0000000108c47547 */ /* 0x000fea000b800000 */
[----:B------:R-:W-:Y:S02]  /*1a00*/  UIADD3 UR29, UPT, UPT, UR7, UR21, URZ ;  /* 0x00000015071d7290 */ /* 0x000fe4000fffe0ff */
[----:B------:R-:W-:Y:S01]  /*1a10*/  UIADD3 UR10, UPT, UPT, UR18, 0x80, URZ ;  /* 0x00000080120a7890 */ /* 0x000fe2000fffe0ff */
[----:B------:R-:W-:-:S11]  /*1a20*/  UMOV UR34, UR6 ;  /* 0x0000000600227c82 */ /* 0x000fd60008000000 */
.L_x_31:
[----:B-1----:R-:W-:Y:S01]  /*1a30*/  ULEA UR25, UR34, UR4, 0x3 ;  /* 0x0000000422197291 */ /* 0x002fe2000f8e18ff */
[----:B--2---:R-:W-:Y:S01]  /*1a40*/  @!P5 MOV R3, 0xc000 ;  /* 0x0000c0000003d802 */ /* 0x004fe20000000f00 */
[----:B--2---:R-:W-:Y:S10]  /*1a50*/  @P0 BRA `(.L_x_27) ;  /* 0x00000000000c0947 */ /* 0x004ff40003800000 */
[----:B------:R-:W-:-:S04]  /*1a60*/  SHF.L.U32 R5, R15, 0x1f, RZ ;  /* 0x0000001f0f057819 */ /* 0x000fc800000006ff */
[----:B------:R-:W2:Y:S02]  /*1a70*/  SYNCS.PHASECHK.TRANS64.TRYWAIT P0, [UR25+0x18], R5 ;  /* 0x00001805ff0075a7 */ /* 0x000ea40008001119 */
[----:B--2---:R-:W-:Y:S05]  /*1a80*/  @!P0 BRA `(.L_x_28) ;  /* 0x0000009400808947 */ /* 0x004fea0003800000 */
.L_x_27:
[----:B------:R2:W-:Y:S01]  /*1a90*/  @!P5 SYNCS.ARRIVE.TRANS64 RZ, [UR25], R3 ;  /* 0x00000003ffffd9a7 */ /* 0x0005e20008000019 */
[----:B------:R-:W-:Y:S04]  /*1aa0*/  BSSY.RECONVERGENT B0, `(.L_x_29) ;  /* 0x0000003000007945 */ /* 0x000fe80003800200 */
[----:B------:R-:W-:Y:S05]  /*1ab0*/  @P4 BRA `(.L_x_30) ;  /* 0x0000000000044947 */ /* 0x000fea0003800000 */
[----:B------:R-:W-:Y:S05]  /*1ac0*/  BPT.TRAP 0x1 ;  /* 0x000000040000795c */ /* 0x000fea0000300000 */
.L_x_30:
[----:B------:R-:W-:Y:S05]  /*1ad0*/  BSYNC.RECONVERGENT B0 ;  /* 0x0000000000007941 */ /* 0x000fea0003800200 */
.L_x_29:
        /* <DEDUP_REMOVED lines=10> */
[----:B------:R-:W-:Y:S01]  /*1b80*/  UIADD3 UR24, UPT, UPT, UR24, 0xc400, URZ ;  /* 0x0000c40018187890 */ /* 0x000fe2000fffe0ff */
[----:B-1----:R-:W-:Y:S01]  /*1b90*/  SHF.L.U32 R2, R15, 0x1f, RZ ;  /* 0x0000001f0f027819 */ /* 0x002fe200000006ff */
[----:B------:R-:W-:Y:S02]  /*1ba0*/  UIADD3.X UR39, UPT, UPT, URZ, UR23, URZ, UP1, !UPT ;  /* 0x00000017ff277290 */ /* 0x000fe40008ffe4ff */
[----:B------:R-:W-:Y:S01]  /*1bb0*/  UIADD3.X UR33, UPT, UPT, URZ, UR23, URZ, UP0, !UPT ;  /* 0x00000017ff217290 */ /* 0x000fe200087fe4ff */
[----:B------:R1:W1:Y:S01]  /*1bc0*/  SYNCS.PHASECHK.TRANS64.TRYWAIT P0, [UR8+0x18], R2 ;  /* 0x00001802ff0075a7 */ /* 0x0002620008001108 */
[----:B------:R-:W-:Y:S01]  /*1bd0*/  ULEA UR8, UR34, UR4, 0xf ;  /* 0x0000000422087291 */ /* 0x000fe2000f8e78ff */
[----:B------:R-:W-:Y:S01]  /*1be0*/  UMOV UR30, 0x0 ;  /* 0x00000000001e7882 */ /* 0x000fe20000000000 */
[----:B------:R-:W-:-:S02]  /*1bf0*/  UMOV UR31, 0x10000000 ;  /* 0x10000000001f7882 */ /* 0x000fc40000000000 */
[----:B------:R-:W-:Y:S02]  /*1c00*/  UIADD3 UR16, UPT, UPT, UR8, 0x18400, URZ ;  /* 0x0001840008107890 */ /* 0x000fe4000fffe0ff */
[----:B------:R-:W-:Y:S01]  /*1c10*/  UIADD3 UR8, UPT, UPT, UR8, 0x1c400, URZ ;  /* 0x0001c40008087890 */ /* 0x000fe2000fffe0ff */
[----:B------:R-:W-:Y:S01]  /*1c20*/  UMOV UR27, UR35 ;  /* 0x00000023001b7c82 */ /* 0x000fe20008000000 */
[----:B------:R-:W-:Y:S01]  /*1c30*/  UMOV UR28, UR36 ;  /* 0x00000024001c7c82 */ /* 0x000fe20008000000 */
[----:B------:R-:W-:Y:S01]  /*1c40*/  UMOV UR17, UR25 ;  /* 0x0000001900117c82 */ /* 0x000fe20008000000 */
[----:B------:R-:W-:Y:S01]  /*1c50*/  UMOV UR20, UR36 ;  /* 0x0000002400147c82 */ /* 0x000fe20008000000 */
[----:B------:R-:W-:Y:S01]  /*1c60*/  UMOV UR19, UR26 ;  /* 0x0000001a00137c82 */ /* 0x000fe20008000000 */
[----:B------:R-:W-:Y:S01]  /*1c70*/  UMOV UR12, UR36 ;  /* 0x00000024000c7c82 */ /* 0x000fe20008000000 */
[----:B------:R-:W-:Y:S01]  /*1c80*/  UMOV UR9, UR25 ;  /* 0x0000001900097c82 */ /* 0x000fe20008000000 */
[----:B------:R1:W-:Y:S01]  /*1c90*/  UTMALDG.3D [UR24], [UR38], desc[UR30] ;  /* 0x00001e18260075b4 */ /* 0x0003e20008011000 */
[----:B------:R-:W-:Y:S01]  /*1ca0*/  UMOV UR11, UR26 ;  /* 0x0000001a000b7c82 */ /* 0x000fe20008000000 */
[----:B------:R-:W-:Y:S01]  /*1cb0*/  UIADD3 UR21, UPT, UPT, UR21, 0x1, URZ ;  /* 0x0000000115157890 */ /* 0x000fe2000fffe0ff */
[----:B------:R-:W-:-:S03]  /*1cc0*/  UMOV UR34, UR6 ;  /* 0x0000000600227c82 */ /* 0x000fc60008000000 */
[----:B------:R-:W-:Y:S01]  /*1cd0*/  UISETP.NE.AND UP0, UPT, UR21, UR29, UPT ;  /* 0x0000001d1500728c */ /* 0x000fe2000bf05270 */
[----:B------:R1:W-:Y:S01]  /*1ce0*/  UTMALDG.3D [UR16], [UR32], desc[UR30] ;  /* 0x00001e10200075b4 */ /* 0x0003e20008011000 */
[----:B------:R1:W-:Y:S07]  /*1cf0*/  UTMALDG.3D [UR8], [UR32], desc[UR30] ;  /* 0x00001e08200075b4 */ /* 0x0003ee0008011000 */
[----:B------:R-:W-:Y:S05]  /*1d00*/  BRA.U UP0, `(.L_x_31) ;  /* 0xfffffffd00487547 */ /* 0x000fea000b83ffff */
.L_x_26:
[C---:B-1----:R-:W-:Y:S01]  /*1d10*/  LEA R2, R14.reuse, UR4, 0x3 ;  /* 0x000000040e027c11 */ /* 0x042fe2000f8e18ff */
[----:B------:R-:W-:Y:S01]  /*1d20*/  NOP ;  /* 0x0000000000007918 */ /* 0x000fe20000000000 */
[----:B--2---:R-:W-:Y:S02]  /*1d30*/  SHF.L.U32 R3, R13, 0x1f, RZ ;  /* 0x0000001f0d037819 */ /* 0x004fe400000006ff */
[----:B------:R-:W-:Y:S02]  /*1d40*/  LEA R4, R14, UR4, 0x4 ;  /* 0x000000040e047c11 */ /* 0x000fe4000f8e20ff */
[----:B------:R-:W1:Y:S02]  /*1d50*/  SYNCS.PHASECHK.TRANS64.TRYWAIT P0, [R2+URZ+0x80], R3 ;  /* 0x00008003020075a7 */ /* 0x000e6400080011ff */
[----:B-1----:R-:W-:Y:S05]  /*1d60*/  @!P0 BRA `(.L_x_32) ;  /* 0x0000009000e08947 */ /* 0x002fea0003800000 */
.L_x_128:
[----:B------:R-:W2:Y:S01]  /*1d70*/  LDS.128 R4, [R4+0xf0] ;  /* 0x0000f00004047984 */ /* 0x000ea20000000c00 */
[----:B---3--:R-:W-:Y:S01]  /*1d80*/  ISETP.GE.AND P0, PT, R72, 0x1, PT ;  /* 0x000000014800780c */ /* 0x008fe20003f06270 */
[----:B-1----:R-:W-:Y:S01]  /*1d90*/  VIADD R2, R2, 0x90 ;  /* 0x0000009002027836 */ /* 0x002fe20000000000 */
[----:B------:R-:W-:Y:S01]  /*1da0*/  @!PT LDS RZ, [RZ] ;  /* 0x00000000fffff984 */ /* 0x000fe20000000800 */
[----:B------:R-:W-:Y:S01]  /*1db0*/  @!PT LDS RZ, [RZ] ;  /* 0x00000000fffff984 */ /* 0x000fe20000000800 */
[----:B------:R-:W-:Y:S01]  /*1dc0*/  @!PT LDS RZ, [RZ] ;  /* 0x00000000fffff984 */ /* 0x000fe20000000800 */
[----:B------:R-:W-:Y:S01]  /*1dd0*/  @!PT LDS RZ, [RZ] ;  /* 0x00000000fffff984 */ /* 0x000fe20000000800 */
[----:B------:R1:W-:Y:S06]  /*1de0*/  MEMBAR.ALL.CTA ;  /* 0x0000000000007992 */ /* 0x0003ec0000008000 */
[----:B-1----:R-:W1:Y:S01]  /*1df0*/  FENCE.VIEW.ASYNC.S ;  /* 0x00000000000073c6 */ /* 0x002e620000000000 */
[----:B------:R-:W-:-:S04]  /*1e00*/  PRMT R2, RZ, 0x654, R2 ;  /* 0x00000654ff027816 */ /* 0x000fc80000000002 */
[----:B-1----:R1:W-:Y:S01]  /*1e10*/  SYNCS.ARRIVE.TRANS64.RED.A1T0 RZ, [R2+URZ], RZ ;  /* 0x000000ff02ff79a7 */ /* 0x0023e200081004ff */
[----:B--2---:R-:W-:-:S13]  /*1e20*/  LOP3.LUT P2, RZ, R6, 0x1, RZ, 0xc0, !PT ;  /* 0x0000000106ff7812 */ /* 0x004fda000784c0ff */
[----:B------:R-:W-:Y:S01]  /*1e30*/  @P2 SHF.R.U32.HI R3, RZ, 0x10, R5 ;  /* 0x00000010ff032819 */ /* 0x000fe20000011605 */
[----:B------:R-:W-:Y:S01]  /*1e40*/  VOTEU.ANY UP0, P2 ;  /* 0x0000000000ff7886 */ /* 0x000fe20001000100 */
[----:B------:R-:W-:Y:S02]  /*1e50*/  @P2 MOV R11, R4 ;  /* 0x00000004000b2202 */ /* 0x000fe40000000f00 */
[----:B------:R-:W-:Y:S02]  /*1e60*/  @P2 R2UR.BROADCAST UR8, R3 ;  /* 0x00000000030822ca */ /* 0x000fe400008e0000 */
[----:B------:R-:W-:-:S11]  /*1e70*/  @P2 LOP3.LUT R8, R5, 0xffff, RZ, 0xc0, !PT ;  /* 0x0000ffff05082812 */ /* 0x000fd600078ec0ff */
[----:B------:R-:W-:Y:S01]  /*1e80*/  @UP0 UMOV UR36, UR8 ;  /* 0x0000000800240c82 */ /* 0x000fe20008000000 */
[----:B-1----:R-:W-:Y:S05]  /*1e90*/  @!P0 BRA `(.L_x_33) ;  /* 0x0000000000b88947 */ /* 0x002fea0003800000 */
[----:B------:R-:W4:Y:S01]  /*1ea0*/  LDC.64 R4, c[0x0][0xb18] ;  /* 0x0002c600ff047b82 */ /* 0x000f220000000a00 */
[----:B------:R-:W-:-:S07]  /*1eb0*/  ISETP.NE.AND P3, PT, R72, 0x1, PT ;  /* 0x000000014800780c */ /* 0x000fce0003f65270 */
[----:B------:R-:W1:Y:S08]  /*1ec0*/  LDC.64 R6, c[0x0][0xb10] ;  /* 0x0002c400ff067b82 */ /* 0x000e700000000a00 */
[----:B------:R-:W2:Y:S08]  /*1ed0*/  LDC R16, c[0x0][0xb20] ;  /* 0x0002c800ff107b82 */ /* 0x000eb00000000800 */
[----:B------:R-:W3:Y:S01]  /*1ee0*/  LDC R18, c[0x0][0xb0c] ;  /* 0x0002c300ff127b82 */ /* 0x000ee20000000800 */
[----:B----4-:R-:W-:Y:S01]  /*1ef0*/  IMAD.HI.U32 R17, R0, R5, RZ ;  /* 0x0000000500117227 */ /* 0x010fe200078e00ff */
[----:B------:R-:W-:-:S03]  /*1f00*/  ISETP.NE.AND P0, PT, R4, 0x1, PT ;  /* 0x000000010400780c */ /* 0x000fc60003f05270 */
[----:B------:R-:W-:-:S03]  /*1f10*/  IMAD.HI.U32 R5, R8, R5, RZ ;  /* 0x0000000508057227 */ /* 0x000fc600078e00ff */
[----:B------:R-:W4:Y:S01]  /*1f20*/  LDC.64 R2, c[0x0][0xb28] ;  /* 0x0002ca00ff027b82 */ /* 0x000f220000000a00 */
[----:B-1----:R-:W-:-:S04]  /*1f30*/  IMAD.HI.U32 R20, R9, R6, RZ ;  /* 0x0000000609147227 */ /* 0x002fc800078e00ff */
[----:B------:R-:W-:Y:S01]  /*1f40*/  IMAD.HI.U32 R22, R11, R6, RZ ;  /* 0x000000060b167227 */ /* 0x000fe200078e00ff */
[----:B------:R-:W-:Y:S02]  /*1f50*/  SHF.R.U32.HI R20, RZ, R7, R20 ;  /* 0x00000007ff147219 */ /* 0x000fe40000011614 */
[-C--:B--2---:R-:W-:Y:S02]  /*1f60*/  SHF.R.U32.HI R17, RZ, R16.reuse, R17 ;  /* 0x00000010ff117219 */ /* 0x084fe40000011611 */
[----:B------:R-:W-:Y:S02]  /*1f70*/  SHF.R.U32.HI R5, RZ, R16, R5 ;  /* 0x00000010ff057219 */ /* 0x000fe40000011605 */
[----:B------:R-:W-:Y:S02]  /*1f80*/  SEL R17, R0, R17, !P0 ;  /* 0x0000001100117207 */ /* 0x000fe40004000000 */
[----:B------:R-:W-:Y:S02]  /*1f90*/  SHF.R.U32.HI R22, RZ, R7, R22 ;  /* 0x00000007ff167219 */ /* 0x000fe40000011616 */
[----:B---3--:R-:W-:-:S02]  /*1fa0*/  ISETP.NE.AND P1, PT, R18, 0x1, PT ;  /* 0x000000011200780c */ /* 0x008fc40003f25270 */
[----:B------:R-:W-:Y:S02]  /*1fb0*/  SEL R5, R8, R5, !P0 ;  /* 0x0000000508057207 */ /* 0x000fe40004000000 */
[----:B------:R-:W-:Y:S02]  /*1fc0*/  SEL R19, R9, R20, !P1 ;  /* 0x0000001409137207 */ /* 0x000fe40004800000 */
[----:B------:R-:W-:Y:S01]  /*1fd0*/  SEL R7, R11, R22, !P1 ;  /* 0x000000160b077207 */ /* 0x000fe20004800000 */
[----:B----4-:R-:W-:-:S04]  /*1fe0*/  IMAD.HI.U32 R20, R17, R2, RZ ;  /* 0x0000000211147227 */ /* 0x010fc800078e00ff */
[----:B------:R-:W-:Y:S01]  /*1ff0*/  IMAD.HI.U32 R6, R19, R2, RZ ;  /* 0x0000000213067227 */ /* 0x000fe200078e00ff */
[----:B------:R-:W-:-:S04]  /*2000*/  @P3 SHF.R.U32.HI R17, RZ, R3, R20 ;  /* 0x00000003ff113219 */ /* 0x000fc80000011614 */
[----:B------:R-:W-:Y:S01]  /*2010*/  @P3 SHF.R.U32.HI R19, RZ, R3, R6 ;  /* 0x00000003ff133219 */ /* 0x000fe20000011606 */
[----:B------:R-:W-:-:S04]  /*2020*/  IMAD R17, R72, R17, RZ ;  /* 0x0000001148117224 */ /* 0x000fc800078e02ff */
[----:B------:R-:W-:Y:S01]  /*2030*/  IMAD R6, R72, R19, RZ ;  /* 0x0000001348067224 */ /* 0x000fe200078e02ff */
[C---:B------:R-:W-:Y:S02]  /*2040*/  ISETP.GE.AND P0, PT, R5.reuse, R17, PT ;  /* 0x000000110500720c */ /* 0x040fe40003f06270 */
[----:B------:R-:W-:Y:S02]  /*2050*/  IADD3 R17, PT, PT, -R5, RZ, RZ ;  /* 0x000000ff05117210 */ /* 0x000fe40007ffe1ff */
[----:B------:R-:W-:Y:S01]  /*2060*/  ISETP.GE.OR P0, PT, R7, R6, P0 ;  /* 0x000000060700720c */ /* 0x000fe20000706670 */
[----:B------:R-:W-:-:S04]  /*2070*/  IMAD.HI.U32 R6, R5, R2, RZ ;  /* 0x0000000205067227 */ /* 0x000fc800078e00ff */
[----:B------:R-:W-:Y:S01]  /*2080*/  IMAD R8, R4, R17, R8 ;  /* 0x0000001104087224 */ /* 0x000fe200078e0208 */
[----:B------:R-:W-:-:S04]  /*2090*/  SHF.R.U32.HI R6, RZ, R3, R6 ;  /* 0x00000003ff067219 */ /* 0x000fc80000011606 */
[----:B------:R-:W-:-:S03]  /*20a0*/  SEL R6, R5, R6, !P3 ;  /* 0x0000000605067207 */ /* 0x000fc60005800000 */
[----:B------:R-:W-:-:S04]  /*20b0*/  @!P0 IMAD.HI.U32 R16, R7, R2, RZ ;  /* 0x0000000207108227 */ /* 0x000fc800078e00ff */
[----:B------:R-:W-:Y:S01]  /*20c0*/  IMAD.MOV R2, RZ, RZ, -R6 ;  /* 0x000000ffff027224 */ /* 0x000fe200078e0a06 */
[----:B------:R-:W-:-:S03]  /*20d0*/  @!P0 SHF.R.U32.HI R16, RZ, R3, R16 ;  /* 0x00000003ff108219 */ /* 0x000fc60000011610 */
[----:B------:R-:W-:Y:S01]  /*20e0*/  IMAD R2, R72, R2, R5 ;  /* 0x0000000248027224 */ /* 0x000fe200078e0205 */
        /* <DEDUP_REMOVED lines=9> */
.L_x_33:
[----:B------:R-:W1:Y:S02]  /*2180*/  LDCU UR8, c[0x0][0xb30] ;  /* 0x00016600ff0877ac */ /* 0x000e640008000800 */
[----:B-1----:R-:W-:-:S09]  /*2190*/  UISETP.NE.AND UP0, UPT, UR8, 0x1, UPT ;  /* 0x000000010800788c */ /* 0x002fd2000bf05270 */
[----:B------:R-:W-:Y:S05]  /*21a0*/  BRA.U UP0, `(.L_x_34) ;  /* 0x0000000100407547 */ /* 0x000fea000b800000 */
[----:B------:R-:W1:Y:S08]  /*21b0*/  LDC.64 R4, c[0x0][0xb10] ;  /* 0x0002c400ff047b82 */ /* 0x000e700000000a00 */
[----:B------:R-:W2:Y:S08]  /*21c0*/  LDC.64 R2, c[0x0][0xb18] ;  /* 0x0002c600ff027b82 */ /* 0x000eb00000000a00 */
[----:B------:R-:W3:Y:S08]  /*21d0*/  LDC R6, c[0x0][0xb20] ;  /* 0x0002c800ff067b82 */ /* 0x000ef00000000800 */
[----:B------:R-:W4:Y:S01]  /*21e0*/  LDC R16, c[0x0][0xb0c] ;  /* 0x0002c300ff107b82 */ /* 0x000f220000000800 */
[----:B-1----:R-:W-:-:S05]  /*21f0*/  IMAD.HI.U32 R4, R11, R4, RZ ;  /* 0x000000040b047227 */ /* 0x002fca00078e00ff */
[----:B------:R-:W-:Y:S01]  /*2200*/  SHF.R.U32.HI R4, RZ, R5, R4 ;  /* 0x00000005ff047219 */ /* 0x000fe20000011604 */
[----:B--2---:R-:W-:Y:S01]  /*2210*/  IMAD.HI.U32 R3, R8, R3, RZ ;  /* 0x0000000308037227 */ /* 0x004fe200078e00ff */
[----:B------:R-:W-:-:S04]  /*2220*/  ISETP.NE.AND P0, PT, R2, 0x1, PT ;  /* 0x000000010200780c */ /* 0x000fc80003f05270 */
[----:B---3--:R-:W-:-:S04]  /*2230*/  SHF.R.U32.HI R3, RZ, R6, R3 ;  /* 0x00000006ff037219 */ /* 0x008fc80000011603 */
[----:B------:R-:W-:Y:S02]  /*2240*/  SEL R3, R8, R3, !P0 ;  /* 0x0000000308037207 */ /* 0x000fe40004000000 */
[----:B----4-:R-:W-:-:S04]  /*2250*/  ISETP.NE.AND P1, PT, R16, 0x1, PT ;  /* 0x000000011000780c */ /* 0x010fc80003f25270 */
[----:B------:R-:W-:-:S05]  /*2260*/  SEL R4, R11, R4, !P1 ;  /* 0x000000040b047207 */ /* 0x000fca0004800000 */
[----:B------:R-:W-:Y:S02]  /*2270*/  IMAD.IADD R5, R3, 0x1, -R4 ;  /* 0x0000000103057824 */ /* 0x000fe400078e0a04 */
[----:B------:R-:W-:Y:S02]  /*2280*/  IMAD.IADD R3, R4, 0x1, -R3 ;  /* 0x0000000104037824 */ /* 0x000fe400078e0a03 */
[----:B------:R-:W-:Y:S02]  /*2290*/  IMAD R11, R5, R16, R11 ;  /* 0x00000010050b7224 */ /* 0x000fe400078e020b */
[----:B------:R-:W-:-:S07]  /*22a0*/  IMAD R8, R3, R2, R8 ;  /* 0x0000000203087224 */ /* 0x000fce00078e0208 */
.L_x_34:
[----:B------:R-:W-:Y:S01]  /*22b0*/  VIADD R14, R14, 0x1 ;  /* 0x000000010e0e7836 */ /* 0x000fe20000000000 */
[----:B------:R-:W-:Y:S01]  /*22c0*/  PLOP3.LUT P1, PT, PT, PT, PT, 0x80, 0x8 ;  /* 0x000000000008781c */ /* 0x000fe20003f2f070 */
[----:B------:R-:W-:Y:S02]  /*22d0*/  IMAD.IADD R21, R11, 0x1, R170 ;  /* 0x000000010b157824 */ /* 0x000fe400078e02aa */
[----:B------:R-:W-:Y:S01]  /*22e0*/  IMAD.IADD R20, R8, 0x1, R147 ;  /* 0x0000000108147824 */ /* 0x000fe200078e0293 */
[----:B------:R-:W-:-:S04]  /*22f0*/  ISETP.NE.AND P0, PT, R14, 0x2, PT ;  /* 0x000000020e00780c */ /* 0x000fc80003f05270 */
[----:B------:R-:W-:Y:S02]  /*2300*/  SEL R2, RZ, 0x1, P0 ;  /* 0x00000001ff027807 */ /* 0x000fe40000000000 */
[----:B------:R-:W-:Y:S02]  /*2310*/  SEL R14, R14, RZ, P0 ;  /* 0x000000ff0e0e7207 */ /* 0x000fe40000000000 */
[----:B------:R-:W-:Y:S01]  /*2320*/  LOP3.LUT R13, R13, R2, RZ, 0x3c, !PT ;  /* 0x000000020d0d7212 */ /* 0x000fe200078e3cff */
[----:B------:R-:W-:Y:S06]  /*2330*/  @P2 BRA `(.L_x_35) ;  /* 0xfffffff000682947 */ /* 0x000fec000383ffff */
[----:B------:R-:W-:Y:S01]  /*2340*/  UIADD3 UR4, UPT, UPT, UR4, 0x18, URZ ;  /* 0x0000001804047890 */ /* 0x000fe2000fffe0ff */
[----:B------:R-:W-:-:S03]  /*2350*/  SHF.L.U32 R3, R15, 0x1f, RZ ;  /* 0x0000001f0f037819 */ /* 0x000fc600000006ff */
[----:B------:R-:W-:-:S09]  /*2360*/  ULEA UR5, UR6, UR4, 0x3 ;  /* 0x0000000406057291 */ /* 0x000fd2000f8e18ff */
[----:B------:R-:W1:Y:S02]  /*2370*/  SYNCS.PHASECHK.TRANS64.TRYWAIT P0, [UR5], R3 ;  /* 0x00000003ff0075a7 */ /* 0x000e640008001105 */
[----:B-1----:R-:W-:Y:S05]  /*2380*/  @!P0 BRA `(.L_x_36) ;  /* 0x0000008c006c8947 */ /* 0x002fea0003800000 */
.L_x_130:
[----:B------:R-:W-:-:S04]  /*2390*/  UIADD3 UR6, UPT, UPT, UR6, 0x1, URZ ;  /* 0x0000000106067890 */ /* 0x000fc8000fffe0ff */
[----:B------:R-:W-:-:S04]  /*23a0*/  UISETP.NE.AND UP0, UPT, UR6, 0x3, UPT ;  /* 0x000000030600788c */ /* 0x000fc8000bf05270 */
[----:B------:R-:W-:Y:S02]  /*23b0*/  USEL UR7, URZ, 0x1, UP0 ;  /* 0x00000001ff077887 */ /* 0x000fe40008000000 */
[----:B------:R-:W-:-:S04]  /*23c0*/  USEL UR6, UR6, URZ, UP0 ;  /* 0x000000ff06067287 */ /* 0x000fc80008000000 */
[----:B------:R-:W-:Y:S01]  /*23d0*/  ULEA UR5, UR6, UR4, 0x3 ;  /* 0x0000000406057291 */ /* 0x000fe2000f8e18ff */
[----:B------:R-:W-:-:S04]  /*23e0*/  LOP3.LUT R15, R15, UR7, RZ, 0x3c, !PT ;  /* 0x000000070f0f7c12 */ /* 0x000fc8000f8e3cff */
[----:B-1----:R-:W-:-:S04]  /*23f0*/  SHF.L.U32 R3, R15, 0x1f, RZ ;  /* 0x0000001f0f037819 */ /* 0x002fc800000006ff */
[----:B------:R-:W1:Y:S02]  /*2400*/  SYNCS.PHASECHK.TRANS64.TRYWAIT P0, [UR5], R3 ;  /* 0x00000003ff0075a7 */ /* 0x000e640008001105 */
[----:B-1----:R-:W-:Y:S05]  /*2410*/  @!P0 BRA `(.L_x_37) ;  /* 0x0000008c00608947 */ /* 0x002fea0003800000 */
.L_x_132:
[----:B------:R-:W-:-:S04]  /*2420*/  UIADD3 UR6, UPT, UPT, UR6, 0x1, URZ ;  /* 0x0000000106067890 */ /* 0x000fc8000fffe0ff */
[----:B------:R-:W-:-:S04]  /*2430*/  UISETP.NE.AND UP0, UPT, UR6, 0x3, UPT ;  /* 0x000000030600788c */ /* 0x000fc8000bf05270 */
[----:B------:R-:W-:Y:S02]  /*2440*/  USEL UR5, URZ, 0x1, UP0 ;  /* 0x00000001ff057887 */ /* 0x000fe40008000000 */
[----:B------:R-:W-:-:S04]  /*2450*/  USEL UR6, UR6, URZ, UP0 ;  /* 0x000000ff06067287 */ /* 0x000fc80008000000 */
[----:B------:R-:W-:Y:S01]  /*2460*/  ULEA UR6, UR6, UR4, 0x3 ;  /* 0x0000000406067291 */ /* 0x000fe2000f8e18ff */
[----:B-1----:R-:W-:-:S04]  /*2470*/  LOP3.LUT R3, R15, UR5, RZ, 0x3c, !PT ;  /* 0x000000050f037c12 */ /* 0x002fc8000f8e3cff */
[----:B------:R-:W-:Y:S01]  /*2480*/  SHF.L.U32 R3, R3, 0x1f, RZ ;  /* 0x0000001f03037819 */ /* 0x000fe200000006ff */
[----:B----4-:R-:W-:-:S07]  /*2490*/  IMAD.U32 R0, RZ, RZ, UR6 ;  /* 0x00000006ff007e24 */ /* 0x010fce000f8e00ff */
.L_x_38:
[----:B-1----:R1:W2:Y:S02]  /*24a0*/  SYNCS.PHASECHK.TRANS64.TRYWAIT P0, [R0+URZ], R3 ;  /* 0x00000003000075a7 */ /* 0x0022a400080011ff */
[----:B--2---:R-:W-:Y:S05]  /*24b0*/  @!P0 NANOSLEEP.SYNCS 0x989680 ;  /* 0x009896800000895d */ /* 0x004fea0003900000 */
[----:B------:R-:W2:Y:S02]  /*24c0*/  @!P0 SYNCS.PHASECHK.TRANS64 P0, [R0+URZ], R3 ;  /* 0x00000003000085a7 */ /* 0x000ea400080010ff */
[----:B--2---:R-:W-:Y:S05]  /*24d0*/  @P0 EXIT ;  /* 0x000000000000094d */ /* 0x004fea0003800000 */
[----:B------:R-:W-:Y:S05]  /*24e0*/  BRA `(.L_x_38) ;  /* 0xfffffffc00ec7947 */ /* 0x000fea000383ffff */
.L_x_17:
[----:B------:R-:W-:-:S04]  /*24f0*/  UISETP.NE.AND UP1, UPT, UR37, URZ, UPT ;  /* 0x000000ff2500728c */ /* 0x000fc8000bf25270 */
[----:B------:R-:W-:-:S09]  /*2500*/  UISETP.NE.OR UP1, UPT, UR8, 0x1, UP1 ;  /* 0x000000010800788c */ /* 0x000fd20008f25670 */
[----:B------:R-:W-:Y:S05]  /*2510*/  BRA.U UP1, `(.L_x_39) ;  /* 0x0000000501487547 */ /* 0x000fea000b800000 */
[----:B------:R-:W-:Y:S01]  /*2520*/  ISETP.NE.AND P2, PT, R2, RZ, PT ;  /* 0x000000ff0200720c */ /* 0x000fe20003f45270 */
[----:B------:R-:W-:Y:S01]  /*2530*/  IMAD.MOV.U32 R12, RZ, RZ, 0x1 ;  /* 0x00000001ff0c7424 */ /* 0x000fe200078e00ff */
[----:B------:R-:W-:Y:S02]  /*2540*/  CS2R R10, SRZ ;  /* 0x00000000000a7805 */ /* 0x000fe4000001ff00 */
[----:B------:R-:W-:Y:S01]  /*2550*/  CS2R R8, SRZ ;  /* 0x0000000000087805 */ /* 0x000fe2000001ff00 */
[----:B------:R-:W-:Y:S01]  /*2560*/  UMOV UR4, 0x400 ;  /* 0x0000040000047882 */ /* 0x000fe20000000000 */
[----:B------:R-:W-:Y:S01]  /*2570*/  UMOV UR6, URZ ;  /* 0x000000ff00067c82 */ /* 0x000fe20008000000 */
[----:B------:R-:W-:-:S12]  /*2580*/  ULEA UR37, UR37, UR4, 0x18 ;  /* 0x0000000425257291 */ /* 0x000fd8000f8ec0ff */
.L_x_43:
[----:B------:R-:W-:Y:S02]  /*2590*/  LEA R0, R8, UR37, 0x3 ;  /* 0x0000002508007c11 */ /* 0x000fe4000f8e18ff */
[----:B------:R-:W-:-:S03]  /*25a0*/  SHF.L.U32 R5, R9, 0x1f, RZ ;  /* 0x0000001f09057819 */ /* 0x000fc600000006ff */
[----:B------:R-:W-:Y:S01]  /*25b0*/  VIADD R4, R0, 0xd0 ;  /* 0x000000d000047836 */ /* 0x000fe20000000000 */
[----:B------:R-:W1:Y:S02]  /*25c0*/  SYNCS.PHASECHK.TRANS64.TRYWAIT P0, [R0+URZ+0xc0], R5 ;  /* 0x0000c005000075a7 */ /* 0x000e6400080011ff */
[----:B-1----:R-:W-:Y:S05]  /*25d0*/  @!P0 BRA `(.L_x_40) ;  /* 0x0000008c00088947 */ /* 0x002fea0003800000 */
.L_x_133:
[----:B------:R-:W-:Y:S01]  /*25e0*/  ULEA UR5, UR6, UR37, 0x3 ;  /* 0x0000002506057291 */ /* 0x000fe2000f8e18ff */
[----:B------:R-:W-:Y:S02]  /*25f0*/  PRMT R4, RZ, 0x654, R4 ;  /* 0x00000654ff047816 */ /* 0x000fe40000000004 */
[----:B-1----:R-:W-:Y:S01]  /*2600*/  SHF.L.U32 R5, R12, 0x1f, RZ ;  /* 0x0000001f0c057819 */ /* 0x002fe200000006ff */
[----:B------:R-:W-:Y:S01]  /*2610*/  UIADD3 UR4, UPT, UPT, UR5, 0x80, URZ ;  /* 0x0000008005047890 */ /* 0x000fe2000fffe0ff */
[----:B------:R1:W-:Y:S05]  /*2620*/  SYNCS.ARRIVE.TRANS64.RED.A1T0 RZ, [R4+URZ], RZ ;  /* 0x000000ff04ff79a7 */ /* 0x0003ea00081004ff */
[----:B------:R-:W-:Y:S01]  /*2630*/  IMAD.U32 R7, RZ, RZ, UR4 ;  /* 0x00000004ff077e24 */ /* 0x000fe2000f8e00ff */
[----:B------:R-:W2:Y:S04]  /*2640*/  SYNCS.PHASECHK.TRANS64.TRYWAIT P0, [UR5+0x90], R5 ;  /* 0x00009005ff0075a7 */ /* 0x000ea80008001105 */
[----:B------:R-:W-:Y:S01]  /*2650*/  PRMT R6, R2, 0x654, R7 ;  /* 0x0000065402067816 */ /* 0x000fe20000000007 */
[----:B-1----:R-:W-:Y:S01]  /*2660*/  @!P2 IMAD.MOV.U32 R4, RZ, RZ, 0x10 ;  /* 0x00000010ff04a424 */ /* 0x002fe200078e00ff */
[----:B--2---:R-:W-:Y:S06]  /*2670*/  @!P0 BRA `(.L_x_41) ;  /* 0x0000008800f48947 */ /* 0x004fec0003800000 */
.L_x_135:
[----:B------:R-:W-:Y:S01]  /*2680*/  ULEA UR4, UR6, UR37, 0x4 ;  /* 0x0000002506047291 */ /* 0x000fe2000f8e20ff */
[----:B------:R-:W-:Y:S01]  /*2690*/  SEL R3, R6, R3, !P2 ;  /* 0x0000000306037207 */ /* 0x000fe20005000000 */
[----:B------:R-:W-:Y:S01]  /*26a0*/  UIADD3 UR5, UPT, UPT, UR5, 0x80, URZ ;  /* 0x0000008005057890 */ /* 0x000fe2000fffe0ff */
[----:B-1----:R-:W-:Y:S01]  /*26b0*/  LEA R0, R11, UR37, 0x3 ;  /* 0x000000250b007c11 */ /* 0x002fe2000f8e18ff */
[----:B------:R-:W-:Y:S01]  /*26c0*/  UIADD3 UR4, UPT, UPT, UR4, 0xf0, URZ ;  /* 0x000000f004047890 */ /* 0x000fe2000fffe0ff */
[----:B------:R-:W-:Y:S01]  /*26d0*/  SHF.L.U32 R5, R10, 0x1f, RZ ;  /* 0x0000001f0a057819 */ /* 0x000fe200000006ff */
[----:B------:R1:W-:Y:S01]  /*26e0*/  @!P2 SYNCS.ARRIVE.TRANS64.RED RZ, [R3+URZ], R4 ;  /* 0x0000000403ffa9a7 */ /* 0x0003e200080004ff */
[----:B------:R-:W-:Y:S01]  /*26f0*/  UIADD3 UR6, UPT, UPT, UR6, 0x1, URZ ;  /* 0x0000000106067890 */ /* 0x000fe2000fffe0ff */
[----:B------:R-:W-:-:S03]  /*2700*/  VIADD R8, R8, 0x1 ;  /* 0x0000000108087836 */ /* 0x000fc60000000000 */
[----:B------:R-:W-:Y:S02]  /*2710*/  UISETP.NE.AND UP0, UPT, UR6, 0x2, UPT ;  /* 0x000000020600788c */ /* 0x000fe4000bf05270 */
[----:B------:R-:W-:Y:S06]  /*2720*/  UGETNEXTWORKID.BROADCAST [UR4], [UR5] ;  /* 0x00000000040073ca */ /* 0x000fec0008000100 */
[----:B------:R-:W-:Y:S01]  /*2730*/  USEL UR4, URZ, 0x1, UP0 ;  /* 0x00000001ff047887 */ /* 0x000fe20008000000 */
[----:B------:R-:W-:Y:S01]  /*2740*/  ISETP.NE.AND P0, PT, R8, 0x2, PT ;  /* 0x000000020800780c */ /* 0x000fe20003f05270 */
[----:B------:R-:W-:Y:S01]  /*2750*/  USEL UR6, UR6, URZ, UP0 ;  /* 0x000000ff06067287 */ /* 0x000fe20008000000 */
[----:B------:R-:W2:Y:S03]  /*2760*/  SYNCS.PHASECHK.TRANS64.TRYWAIT P1, [R0+URZ+0x80], R5 ;  /* 0x00008005000075a7 */ /* 0x000ea600080211ff */
[----:B------:R-:W-:Y:S01]  /*2770*/  LOP3.LUT R12, R12, UR4, RZ, 0x3c, !PT ;  /* 0x000000040c0c7c12 */ /* 0x000fe2000f8e3cff */
[----:B-12---:R-:W-:Y:S07]  /*2780*/  @!P1 BRA `(.L_x_42) ;  /* 0x0000008800c89947 */ /* 0x006fee0003800000 */
.L_x_136:
[C---:B------:R-:W-:Y:S01]  /*2790*/  LEA R4, R11.reuse, UR37, 0x4 ;  /* 0x000000250b047c11 */ /* 0x040fe2000f8e20ff */
[----:B-1----:R-:W-:Y:S01]  /*27a0*/  VIADD R0, R0, 0x90 ;  /* 0x0000009000007836 */ /* 0x002fe20000000000 */
[----:B------:R-:W-:Y:S01]  /*27b0*/  SEL R8, R8, RZ, P0 ;  /* 0x000000ff08087207 */ /* 0x000fe20000000000 */
[----:B------:R-:W-:-:S03]  /*27c0*/  VIADD R11, R11, 0x1 ;  /* 0x000000010b0b7836 */ /* 0x000fc60000000000 */
[----:B------:R-:W1:Y:S01]  /*27d0*/  LDS.128 R4, [R4+0xf0] ;  /* 0x0000f00004047984 */ /* 0x000e620000000c00 */
[----:B------:R-:W-:Y:S02]  /*27e0*/  PRMT R0, RZ, 0x654, R0 ;  /* 0x00000654ff007816 */ /* 0x000fe40000000000 */
[C---:B------:R-:W-:Y:S01]  /*27f0*/  ISETP.NE.AND P1, PT, R11.reuse, 0x2, PT ;  /* 0x000000020b00780c */ /* 0x040fe20003f25270 */
[----:B------:R-:W-:Y:S01]  /*2800*/  @!PT LDS RZ, [RZ] ;  /* 0x00000000fffff984 */ /* 0x000fe20000000800 */
[----:B------:R-:W-:Y:S01]  /*2810*/  @!PT LDS RZ, [RZ] ;  /* 0x00000000fffff984 */ /* 0x000fe20000000800 */
[----:B------:R-:W-:Y:S01]  /*2820*/  @!PT LDS RZ, [RZ] ;  /* 0x00000000fffff984 */ /* 0x000fe20000000800 */
[----:B------:R-:W-:Y:S01]  /*2830*/  @!PT LDS RZ, [RZ] ;  /* 0x00000000fffff984 */ /* 0x000fe20000000800 */
[----:B------:R2:W-:Y:S06]  /*2840*/  MEMBAR.ALL.CTA ;  /* 0x0000000000007992 */ /* 0x0005ec0000008000 */
[----:B--2---:R-:W2:Y:S01]  /*2850*/  FENCE.VIEW.ASYNC.S ;  /* 0x00000000000073c6 */ /* 0x004ea20000000000 */
[----:B------:R-:W-:Y:S01]  /*2860*/  SEL R11, R11, RZ, P1 ;  /* 0x000000ff0b0b7207 */ /* 0x000fe20000800000 */
[----:B--2---:R2:W-:Y:S01]  /*2870*/  SYNCS.ARRIVE.TRANS64.RED.A1T0 RZ, [R0+URZ], RZ ;  /* 0x000000ff00ff79a7 */ /* 0x0045e200081004ff */
[----:B-1----:R-:W-:-:S02]  /*2880*/  LOP3.LUT P3, RZ, R6, 0x1, RZ, 0xc0, !PT ;  /* 0x0000000106ff7812 */ /* 0x002fc4000786c0ff */
[----:B------:R-:W-:-:S04]  /*2890*/  SEL R5, RZ, 0x1, P1 ;  /* 0x00000001ff057807 */ /* 0x000fc80000800000 */
[----:B------:R-:W-:Y:S02]  /*28a0*/  LOP3.LUT R10, R10, R5, RZ, 0x3c, !PT ;  /* 0x000000050a0a7212 */ /* 0x000fe400078e3cff */
[----:B--2---:R-:W-:-:S04]  /*28b0*/  SEL R0, RZ, 0x1, P0 ;  /* 0x00000001ff007807 */ /* 0x004fc80000000000 */
[----:B------:R-:W-:Y:S01]  /*28c0*/  LOP3.LUT R9, R9, R0, RZ, 0x3c, !PT ;  /* 0x0000000009097212 */ /* 0x000fe200078e3cff */
[----:B------:R-:W-:Y:S06]  /*28d0*/  @P3 BRA `(.L_x_43) ;  /* 0xfffffffc002c3947 */ /* 0x000fec000383ffff */
[----:B------:R-:W-:Y:S01]  /*28e0*/  ULEA UR5, UR6, UR37, 0x3 ;  /* 0x0000002506057291 */ /* 0x000fe2000f8e18ff */
[----:B------:R-:W-:-:S08]  /*28f0*/  SHF.L.U32 R3, R12, 0x1f, RZ ;  /* 0x0000001f0c037819 */ /* 0x000fd000000006ff */
[----:B------:R-:W1:Y:S02]  /*2900*/  SYNCS.PHASECHK.TRANS64 P0, [UR5+0x90], R3 ;  /* 0x00009003ff0075a7 */ /* 0x000e640008001005 */
[----:B-1----:R-:W-:Y:S05]  /*2910*/  @P0 BRA `(.L_x_44) ;  /* 0x0000000000080947 */ /* 0x002fea0003800000 */
[----:B------:R-:W1:Y:S02]  /*2920*/  SYNCS.PHASECHK.TRANS64.TRYWAIT P0, [UR5+0x90], R3 ;  /* 0x00009003ff0075a7 */ /* 0x000e640008001105 */
[----:B-1----:R-:W-:Y:S05]  /*2930*/  @!P0 BRA `(.L_x_45) ;  /* 0x0000008800708947 */ /* 0x002fea0003800000 */
.L_x_44:
[----:B------:R-:W-:-:S04]  /*2940*/  UIADD3 UR4, UPT, UPT, UR6, 0x1, URZ ;  /* 0x0000000106047890 */ /* 0x000fc8000fffe0ff */
[----:B------:R-:W-:-:S04]  /*2950*/  UISETP.NE.AND UP0, UPT, UR4, 0x2, UPT ;  /* 0x000000020400788c */ /* 0x000fc8000bf05270 */
[----:B------:R-:W-:Y:S02]  /*2960*/  USEL UR7, URZ, 0x1, UP0 ;  /* 0x00000001ff077887 */ /* 0x000fe40008000000 */
[----:B------:R-:W-:-:S04]  /*2970*/  USEL UR4, UR4, URZ, UP0 ;  /* 0x000000ff04047287 */ /* 0x000fc80008000000 */
[----:B------:R-:W-:Y:S01]  /*2980*/  ULEA UR4, UR4, UR37, 0x3 ;  /* 0x0000002504047291 */ /* 0x000fe2000f8e18ff */
[----:B-1----:R-:W-:-:S04]  /*2990*/  LOP3.LUT R3, R12, UR7, RZ, 0x3c, !PT ;  /* 0x000000070c037c12 */ /* 0x002fc8000f8e3cff */
[----:B------:R-:W-:-:S04]  /*29a0*/  SHF.L.U32 R0, R3, 0x1f, RZ ;  /* 0x0000001f03007819 */ /* 0x000fc800000006ff */
[----:B------:R-:W1:Y:S02]  /*29b0*/  SYNCS.PHASECHK.TRANS64 P0, [UR4+0x90], R0 ;  /* 0x00009000ff0075a7 */ /* 0x000e640008001004 */
[----:B-1----:R-:W-:Y:S05]  /*29c0*/  @P0 EXIT ;  /* 0x000000000000094d */ /* 0x002fea0003800000 */
[----:B------:R-:W-:Y:S02]  /*29d0*/  SHF.L.U32 R3, R3, 0x1f, RZ ;  /* 0x0000001f03037819 */ /* 0x000fe400000006ff */
[----:B------:R-:W-:-:S07]  /*29e0*/  MOV R0, UR4 ;  /* 0x0000000400007c02 */ /* 0x000fce0008000f00 */
.L_x_46:
[----:B-1----:R1:W2:Y:S02]  /*29f0*/  SYNCS.PHASECHK.TRANS64.TRYWAIT P0, [R0+URZ+0x90], R3 ;  /* 0x00009003000075a7 */ /* 0x0022a400080011ff */
[----:B--2---:R-:W-:Y:S05]  /*2a00*/  @!P0 NANOSLEEP.SYNCS 0x989680 ;  /* 0x009896800000895d */ /* 0x004fea0003900000 */
[----:B------:R-:W2:Y:S02]  /*2a10*/  @!P0 SYNCS.PHASECHK.TRANS64 P0, [R0+URZ+0x90], R3 ;  /* 0x00009003000085a7 */ /* 0x000ea400080010ff */
[----:B--2---:R-:W-:Y:S05]  /*2a20*/  @P0 EXIT ;  /* 0x000000000000094d */ /* 0x004fea0003800000 */
[----:B------:R-:W-:Y:S05]  /*2a30*/  BRA `(.L_x_46) ;  /* 0xfffffffc00ec7947 */ /* 0x000fea000383ffff */
.L_x_39:
[----:B------:R-:W-:-:S09]  /*2a40*/  UISETP.NE.AND UP1, UPT, UR8, URZ, UPT ;  /* 0x000000ff0800728c */ /* 0x000fd2000bf25270 */
[----:B------:R-:W-:Y:S05]  /*2a50*/  BRA.U UP1, `(.L_x_47) ;  /* 0x0000000d016c7547 */ /* 0x000fea000b800000 */
[----:B------:R-:W-:Y:S01]  /*2a60*/  UMOV UR4, 0x40 ;  /* 0x0000004000047882 */ /* 0x000fe20000000000 */
[----:B------:R-:W-:Y:S01]  /*2a70*/  NOP ;  /* 0x0000000000007918 */ /* 0x000fe20000000000 */
[----:B------:R-:W-:Y:S01]  /*2a80*/  ULEA UR4, UR37, UR4, 0x18 ;  /* 0x0000000425047291 */ /* 0x000fe2000f8ec0ff */
[----:B------:R-:W-:Y:S02]  /*2a90*/  UMOV UR5, 0x400 ;  /* 0x0000040000057882 */ /* 0x000fe40000000000 */
[----:B------:R-:W-:-:S06]  /*2aa0*/  ULEA UR37, UR37, UR5, 0x18 ;  /* 0x0000000525257291 */ /* 0x000fcc000f8ec0ff */
[----:B------:R-:W1:Y:S02]  /*2ab0*/  LDS.U8 R0, [UR4+0x1c] ;  /* 0x00001c04ff007984 */ /* 0x000e640008000000 */
[----:B-1----:R-:W-:-:S13]  /*2ac0*/  ISETP.NE.AND P0, PT, R0, RZ, PT ;  /* 0x000000ff0000720c */ /* 0x002fda0003f05270 */
[----:B------:R-:W-:Y:S05]  /*2ad0*/  @P0 BRA `(.L_x_48) ;  /* 0x0000000000580947 */ /* 0x000fea0003800000 */
[----:B------:R-:W-:-:S13]  /*2ae0*/  ELECT P0, URZ, PT ;  /* 0x0000000000ff782f */ /* 0x000fda0003800000 */
[----:B------:R-:W-:Y:S05]  /*2af0*/  @!P0 BRA `(.L_x_49) ;  /* 0x0000000000608947 */ /* 0x000fea0003800000 */
[----:B------:R-:W-:Y:S01]  /*2b00*/  UMOV UR5, 0x10 ;  /* 0x0000001000057882 */ /* 0x000fe20000000000 */
[----:B------:R-:W-:Y:S01]  /*2b10*/  HFMA2 R0, -RZ, RZ, 0, 5.9604644775390625e-08 ;  /* 0x00000001ff007431 */ /* 0x000fe200000001ff */
[----:B------:R-:W-:-:S03]  /*2b20*/  MOV R2, 0xffff ;  /* 0x0000ffff00027802 */ /* 0x000fc60000000f00 */
[----:B------:R-:W-:Y:S04]  /*2b30*/  DEPBAR.LE SB1, 0x36 ;  /* 0x00009d800000791a */ /* 0x000fe80000000000 */
[----:B------:R-:W1:Y:S02]  /*2b40*/  UTCATOMSWS.FIND_AND_SET.ALIGN UP0, UR5, UR5 ;  /* 0x00000005000575e3 */ /* 0x000e640008000800 */
[----:B-1----:R-:W-:Y:S01]  /*2b50*/  MOV R3, UR5 ;  /* 0x0000000500037c02 */ /* 0x002fe20008000f00 */
[----:B------:R-:W-:Y:S06]  /*2b60*/  BRA.U UP0, `(.L_x_50) ;  /* 0x0000000100187547 */ /* 0x000fec000b800000 */
.L_x_51:
[----:B------:R-:W-:Y:S05]  /*2b70*/  NANOSLEEP 0x64 ;  /* 0x000000640000795d */ /* 0x000fea0003800000 */
[----:B------:R-:W-:-:S05]  /*2b80*/  UMOV UR5, 0x10 ;  /* 0x0000001000057882 */ /* 0x000fca0000000000 */
[----:B------:R-:W-:Y:S04]  /*2b90*/  DEPBAR.LE SB1, 0x36 ;  /* 0x00009d800000791a */ /* 0x000fe80000000000 */
[----:B------:R-:W1:Y:S02]  /*2ba0*/  UTCATOMSWS.FIND_AND_SET.ALIGN UP0, UR5, UR5 ;  /* 0x00000005000575e3 */ /* 0x000e640008000800 */
[----:B-1----:R-:W-:Y:S01]  /*2bb0*/  MOV R3, UR5 ;  /* 0x0000000500037c02 */ /* 0x002fe20008000f00 */
[----:B------:R-:W-:Y:S05]  /*2bc0*/  BRA.U !UP0, `(.L_x_51) ;  /* 0xfffffffd08e87547 */ /* 0x000fea000b83ffff */
.L_x_50:
[-C--:B------:R-:W-:Y:S02]  /*2bd0*/  SHF.L.U32 R2, R2, R3.reuse, RZ ;  /* 0x0000000302027219 */ /* 0x080fe400000006ff */
[----:B------:R-:W-:Y:S01]  /*2be0*/  SHF.L.U32 R0, R0, R3, RZ ;  /* 0x0000000300007219 */ /* 0x000fe200000006ff */
[----:B------:R-:W-:Y:S02]  /*2bf0*/  IMAD.SHL.U32 R3, R3, 0x20, RZ ;  /* 0x0000002003037824 */ /* 0x000fe400078e00ff */
[----:B------:R1:W-:Y:S04]  /*2c00*/  ATOMS.OR RZ, [UR4+0x14], R2 ;  /* 0x00001402ffff798c */ /* 0x0003e8000b000004 */
[----:B------:R1:W-:Y:S04]  /*2c10*/  ATOMS.OR RZ, [UR4+0x18], R0 ;  /* 0x00001800ffff798c */ /* 0x0003e8000b000004 */
[----:B------:R1:W-:Y:S01]  /*2c20*/  STS [UR37+0x110], R3 ;  /* 0x00011003ff007988 */ /* 0x0003e20008000825 */
[----:B------:R-:W-:Y:S05]  /*2c30*/  BRA `(.L_x_49) ;  /* 0x0000000000107947 */ /* 0x000fea0003800000 */
.L_x_48:
[----:B------:R-:W-:Y:S02]  /*2c40*/  MOV R0, 0xffffffff ;  /* 0xffffffff00007802 */ /* 0x000fe40000000f00 */
[----:B------:R-:W-:-:S03]  /*2c50*/  MOV R2, 0x2c80 ;  /* 0x00002c8000027802 */ /* 0x000fc60000000f00 */
[----:B------:R1:W-:Y:S04]  /*2c60*/  STS [UR37+0x110], R0 ;  /* 0x00011000ff007988 */ /* 0x0003e80008000825 */
[----:B-1-3-5:R-:W-:Y:S05]  /*2c70*/  CALL.REL.NOINC `($__internal_1_$__cuda_sm10x_tcgen05_guardrail_trap_phase_invalid_during_alloc) ;  /* 0x0000008c00847944 */ /* 0x02afea0003c00000 */
.L_x_49:
[----:B------:R-:W-:Y:S05]  /*2c80*/  WARPSYNC.ALL ;  /* 0x0000000000007948 */ /* 0x000fea0003800000 */
[----:B------:R-:W2:Y:S01]  /*2c90*/  S2UR UR5, SR_CgaCtaId ;  /* 0x00000000000579c3 */ /* 0x000ea20000008800 */
[----:B------:R-:W-:Y:S01]  /*2ca0*/  UMOV UR4, 0x400 ;  /* 0x0000040000047882 */ /* 0x000fe20000000000 */
[----:B------:R-:W-:-:S06]  /*2cb0*/  NOP ;  /* 0x0000000000007918 */ /* 0x000fcc0000000000 */
[----:B------:R-:W-:Y:S06]  /*2cc0*/  BAR.ARV 0x6, 0xa0 ;  /* 0x0182800000007b1d */ /* 0x000fec0000002000 */
[----:B------:R-:W4:Y:S01]  /*2cd0*/  LDCU UR7, c[0x0][0x38c] ;  /* 0x00007180ff0777ac */ /* 0x000f220008000800 */
[----:B------:R-:W-:Y:S01]  /*2ce0*/  IMAD.MOV.U32 R11, RZ, RZ, 0x1 ;  /* 0x00000001ff0b7424 */ /* 0x000fe200078e00ff */
[----:B------:R-:W-:Y:S01]  /*2cf0*/  CS2R R8, SRZ ;  /* 0x0000000000087805 */ /* 0x000fe2000001ff00 */
[----:B------:R-:W-:Y:S01]  /*2d00*/  IMAD.MOV.U32 R10, RZ, RZ, RZ ;  /* 0x000000ffff0a7224 */ /* 0x000fe200078e00ff */
[----:B------:R-:W3:Y:S01]  /*2d10*/  LDCU UR6, c[0x0][0x38c] ;  /* 0x00007180ff0677ac */ /* 0x000ee20008000800 */
[----:B------:R-:W-:Y:S01]  /*2d20*/  UMOV UR15, URZ ;  /* 0x000000ff000f7c82 */ /* 0x000fe20008000000 */
[----:B------:R-:W-:Y:S01]  /*2d30*/  UMOV UR14, URZ ;  /* 0x000000ff000e7c82 */ /* 0x000fe20008000000 */
[----:B--2---:R-:W-:Y:S01]  /*2d40*/  ULEA UR5, UR5, UR4, 0x18 ;  /* 0x0000000405057291 */ /* 0x004fe2000f8ec0ff */
[----:B------:R-:W-:Y:S01]  /*2d50*/  UMOV UR24, 0x0 ;  /* 0x0000000000187882 */ /* 0x000fe20000000000 */
[----:B------:R-:W-:-:S02]  /*2d60*/  UMOV UR25, 0x8410090 ;  /* 0x0841009000197882 */ /* 0x000fc40000000000 */
[----:B------:R-:W-:Y:S02]  /*2d70*/  UIADD3 UR10, UPT, UPT, UR5, 0xc400, URZ ;  /* 0x0000c400050a7890 */ /* 0x000fe4000fffe0ff */
[----:B------:R-:W-:Y:S02]  /*2d80*/  UIADD3 UR11, UPT, UPT, UR5, 0x18400, URZ ;  /* 0x00018400050b7890 */ /* 0x000fe4000fffe0ff */
[----:B----4-:R-:W-:Y:S01]  /*2d90*/  UIADD3 UR7, UPT, UPT, UR7, 0x7f, URZ ;  /* 0x0000007f07077890 */ /* 0x010fe2000fffe0ff */
[----:B-1----:R-:W1:Y:S01]  /*2da0*/  LDS R0, [UR5+0x110] ;  /* 0x00011005ff007984 */ /* 0x002e620008000800 */
[----:B------:R-:W-:Y:S02]  /*2db0*/  USHF.R.U32.HI UR10, URZ, 0x4, UR10 ;  /* 0x00000004ff0a7899 */ /* 0x000fe4000801160a */
[----:B------:R-:W-:Y:S02]  /*2dc0*/  USHF.R.S32.HI UR4, URZ, 0x1f, UR7 ;  /* 0x0000001fff047899 */ /* 0x000fe40008011407 */
[----:B------:R-:W-:-:S02]  /*2dd0*/  USHF.R.U32.HI UR11, URZ, 0x4, UR11 ;  /* 0x00000004ff0b7899 */ /* 0x000fc4000801160b */
[----:B------:R-:W-:Y:S02]  /*2de0*/  ULEA.HI UR4, UR4, UR7, URZ, 0x7 ;  /* 0x0000000704047291 */ /* 0x000fe4000f8f38ff */
[----:B------:R-:W-:Y:S02]  /*2df0*/  ULOP3.LUT UR10, UR10, 0x3fff, URZ, 0xc0, !UPT ;  /* 0x00003fff0a0a7892 */ /* 0x000fe4000f8ec0ff */
[----:B------:R-:W-:Y:S02]  /*2e00*/  USHF.R.S32.HI UR4, URZ, 0x7, UR4 ;  /* 0x00000007ff047899 */ /* 0x000fe40008011404 */
[----:B------:R-:W-:Y:S02]  /*2e10*/  ULOP3.LUT UR11, UR11, 0x3fff, URZ, 0xc0, !UPT ;  /* 0x00003fff0b0b7892 */ /* 0x000fe4000f8ec0ff */
[----:B------:R-:W-:Y:S01]  /*2e20*/  UISETP.LT.AND UP0, UPT, UR4, 0x1, UPT ;  /* 0x000000010400788c */ /* 0x000fe2000bf01270 */
[----:B------:R-:W-:Y:S01]  /*2e30*/  UMOV UR22, 0x0 ;  /* 0x0000000000167882 */ /* 0x000fe20000000000 */
[----:B------:R-:W-:-:S02]  /*2e40*/  UMOV UR23, 0x8410090 ;  /* 0x0841009000177882 */ /* 0x000fc40000000000 */
[----:B------:R-:W-:Y:S02]  /*2e50*/  USEL UR9, UR4, 0x1, !UP0 ;  /* 0x0000000104097887 */ /* 0x000fe4000c000000 */
[----:B------:R-:W-:Y:S02]  /*2e60*/  ULOP3.LUT UR10, UR10, 0x10000, URZ, 0xfc, !UPT ;  /* 0x000100000a0a7892 */ /* 0x000fe4000f8efcff */
[----:B------:R-:W-:Y:S02]  /*2e70*/  ULOP3.LUT UR11, UR11, 0x4000000, URZ, 0xfc, !UPT ;  /* 0x040000000b0b7892 */ /* 0x000fe4000f8efcff */
[----:B------:R-:W-:Y:S02]  /*2e80*/  UIADD3 UR9, UPT, UPT, -UR9, URZ, URZ ;  /* 0x000000ff09097290 */ /* 0x000fe4000fffe1ff */
[----:B---3--:R-:W-:Y:S01]  /*2e90*/  UISETP.GE.AND UP3, UPT, UR6, 0x1, UPT ;  /* 0x000000010600788c */ /* 0x008fe2000bf66270 */
[----:B------:R-:W-:Y:S01]  /*2ea0*/  UMOV UR20, 0x0 ;  /* 0x0000000000147882 */ /* 0x000fe20000000000 */
[----:B------:R-:W-:Y:S01]  /*2eb0*/  UMOV UR21, 0x8410090 ;  /* 0x0841009000157882 */ /* 0x000fe20000000000 */
[----:B------:R-:W-:Y:S01]  /*2ec0*/  UMOV UR18, 0x0 ;  /* 0x0000000000127882 */ /* 0x000fe20000000000 */
[----:B------:R-:W-:Y:S01]  /*2ed0*/  UMOV UR19, 0x8410090 ;  /* 0x0841009000137882 */ /* 0x000fe20000000000 */
[----:B-1----:R-:W-:-:S15]  /*2ee0*/  R2UR UR16, R0 ;  /* 0x00000000001072ca */ /* 0x002fde00000e0000 */
.L_x_58:
[----:B------:R-:W-:Y:S02]  /*2ef0*/  LEA R0, R10, UR5, 0x3 ;  /* 0x000000050a007c11 */ /* 0x000fe4000f8e18ff */
[----:B------:R-:W-:Y:S02]  /*2f00*/  SHF.L.U32 R5, R9, 0x1f, RZ ;  /* 0x0000001f09057819 */ /* 0x000fe400000006ff */
[----:B------:R-:W-:Y:S01]  /*2f10*/  PLOP3.LUT P0, PT, PT, PT, UP3, 0x80, 0x8 ;  /* 0x000000000008781c */ /* 0x000fe20003f0f038 */
[----:B------:R-:W-:Y:S01]  /*2f20*/  VIADD R3, R0, 0x90 ;  /* 0x0000009000037836 */ /* 0x000fe20000000000 */
[----:B-1----:R-:W1:Y:S02]  /*2f30*/  SYNCS.PHASECHK.TRANS64.TRYWAIT P1, [R0+URZ+0x80], R5 ;  /* 0x00008005000075a7 */ /* 0x002e6400080211ff */
[----:B-1-3--:R-:W-:Y:S09]  /*2f40*/  @!P1 BRA `(.L_x_52) ;  /* 0x0000008400049947 */ /* 0x00aff20003800000 */
.L_x_138:
[----:B------:R-:W-:Y:S01]  /*2f50*/  LEA R4, R10, UR5, 0x4 ;  /* 0x000000050a047c11 */ /* 0x000fe2000f8e20ff */
[----:B------:R-:W-:Y:S01]  /*2f60*/  @UP3 ULEA UR6, UR14, UR5, 0x3 ;  /* 0x000000050e063291 */ /* 0x000fe2000f8e18ff */
[----:B------:R-:W-:Y:S01]  /*2f70*/  PLOP3.LUT P2, PT, PT, PT, PT, 0x80, 0x8 ;  /* 0x000000000008781c */ /* 0x000fe20003f4f070 */
[----:B------:R-:W-:Y:S01]  /*2f80*/  ULEA UR7, UR15, UR5, 0x3 ;  /* 0x000000050f077291 */ /* 0x000fe2000f8e18ff */
[----:B------:R-:W-:Y:S01]  /*2f90*/  PRMT R3, RZ, 0x654, R3 ;  /* 0x00000654ff037816 */ /* 0x000fe20000000003 */
[----:B------:R-:W-:Y:S01]  /*2fa0*/  ULEA UR8, UR15, UR16, 0x8 ;  /* 0x000000100f087291 */ /* 0x000fe2000f8e40ff */
[----:B-1----:R-:W1:Y:S01]  /*2fb0*/  LDS.128 R4, [R4+0xf0] ;  /* 0x0000f00004047984 */ /* 0x002e620000000c00 */
[----:B------:R-:W-:Y:S02]  /*2fc0*/  @P0 SHF.L.U32 R2, R8, 0x1f, RZ ;  /* 0x0000001f08020819 */ /* 0x000fe400000006ff */
[----:B------:R-:W-:Y:S01]  /*2fd0*/  SHF.L.U32 R0, R11, 0x1f, RZ ;  /* 0x0000001f0b007819 */ /* 0x000fe200000006ff */
[----:B------:R-:W-:Y:S01]  /*2fe0*/  @!PT LDS RZ, [RZ] ;  /* 0x00000000fffff984 */ /* 0x000fe20000000800 */
[----:B------:R-:W-:Y:S01]  /*2ff0*/  @!PT LDS RZ, [RZ] ;  /* 0x00000000fffff984 */ /* 0x000fe20000000800 */
[----:B------:R-:W-:Y:S01]  /*3000*/  @!PT LDS RZ, [RZ] ;  /* 0x00000000fffff984 */ /* 0x000fe20000000800 */
[----:B------:R-:W-:Y:S01]  /*3010*/  @!PT LDS RZ, [RZ] ;  /* 0x00000000fffff984 */ /* 0x000fe20000000800 */
[----:B------:R2:W-:Y:S06]  /*3020*/  MEMBAR.ALL.CTA ;  /* 0x0000000000007992 */ /* 0x0005ec0000008000 */
[----:B--2---:R-:W2:Y:S02]  /*3030*/  FENCE.VIEW.ASYNC.S ;  /* 0x00000000000073c6 */ /* 0x004ea40000000000 */
[----:B--2---:R2:W-:Y:S01]  /*3040*/  SYNCS.ARRIVE.TRANS64.RED.A1T0 RZ, [R3+URZ], RZ ;  /* 0x000000ff03ff79a7 */ /* 0x0045e200081004ff */
[----:B------:R2:W3:Y:S01]  /*3050*/  @P0 SYNCS.PHASECHK.TRANS64.TRYWAIT P2, [UR6], R2 ;  /* 0x00000002ff0005a7 */ /* 0x0004e20008041106 */
[----:B-1----:R-:W-:Y:S01]  /*3060*/  LOP3.LUT P1, RZ, R6, 0x1, RZ, 0xc0, !PT ;  /* 0x0000000106ff7812 */ /* 0x002fe2000782c0ff */
[----:B------:R-:W1:Y:S02]  /*3070*/  SYNCS.PHASECHK.TRANS64.TRYWAIT P0, [UR7+0xb0], R0 ;  /* 0x0000b000ff0075a7 */ /* 0x000e640008001107 */
[----:B-123--:R-:W-:Y:S10]  /*3080*/  @!P0 BRA `(.L_x_53) ;  /* 0x0000008000c88947 */ /* 0x00eff40003800000 */
.L_x_140:
[----:B------:R-:W-:Y:S01]  /*3090*/  IADD3 R10, PT, PT, R10, 0x1, RZ ;  /* 0x000000010a0a7810 */ /* 0x000fe20007ffe0ff */
[----:B------:R-:W-:Y:S06]  /*30a0*/  BRA.U !UP3, `(.L_x_54) ;  /* 0x000000010bc07547 */ /* 0x000fec000b800000 */
[----:B------:R-:W-:Y:S01]  /*30b0*/  UPLOP3.LUT UP4, UPT, UPT, UPT, UPT, 0x40, 0x4 ;  /* 0x000000000004789c */ /* 0x000fe20003f8e870 */
[----:B------:R-:W-:Y:S01]  /*30c0*/  UMOV UR13, UR9 ;  /* 0x00000009000d7c82 */ /* 0x000fe20008000000 */
[----:B------:R-:W-:Y:S01]  /*30d0*/  UMOV UR12, UR4 ;  /* 0x00000004000c7c82 */ /* 0x000fe20008000000 */
[----:B------:R-:W-:-:S08]  /*30e0*/  UMOV UR17, UR14 ;  /* 0x0000000e00117c82 */ /* 0x000fd00008000000 */
.L_x_57:
[----:B------:R-:W-:Y:S02]  /*30f0*/  UIADD3 UR13, UPT, UPT, UR13, 0x1, URZ ;  /* 0x000000010d0d7890 */ /* 0x000fe4000fffe0ff */
[----:B--2---:R-:W-:Y:S02]  /*3100*/  ULEA UR6, UR17, UR5, 0x3 ;  /* 0x0000000511067291 */ /* 0x004fe4000f8e18ff */
[----:B------:R-:W-:Y:S01]  /*3110*/  UISETP.NE.AND UP0, UPT, UR13, URZ, UPT ;  /* 0x000000ff0d00728c */ /* 0x000fe2000bf05270 */
[----:B---3--:R-:W-:Y:S10]  /*3120*/  @P2 BRA `(.L_x_55) ;  /* 0x00000000000c2947 */ /* 0x008ff40003800000 */
[----:B-1----:R-:W-:Y:S04]  /*3130*/  SHF.L.U32 R3, R8, 0x1f, RZ ;  /* 0x0000001f08037819 */ /* 0x002fe800000006ff */
[----:B------:R-:W1:Y:S02]  /*3140*/  SYNCS.PHASECHK.TRANS64.TRYWAIT P0, [UR6], R3 ;  /* 0x00000003ff0075a7 */ /* 0x000e640008001106 */
[----:B-1----:R-:W-:Y:S05]  /*3150*/  @!P0 BRA `(.L_x_56) ;  /* 0x0000008000ac8947 */ /* 0x002fea0003800000 */
.L_x_55:
[----:B------:R-:W-:Y:S01]  /*3160*/  UISETP.NE.AND UP1, UPT, UR12, 0x1, UPT ;  /* 0x000000010c00788c */ /* 0x000fe2000bf25270 */
[----:B------:R-:W-:Y:S01]  /*3170*/  PLOP3.LUT P2, PT, PT, PT, PT, 0x80, 0x8 ;  /* 0x000000000008781c */ /* 0x000fe20003f4f070 */
[----:B------:R-:W-:Y:S02]  /*3180*/  UIADD3 UR14, UPT, UPT, UR17, 0x1, URZ ;  /* 0x00000001110e7890 */ /* 0x000fe4000fffe0ff */
[----:B------:R-:W-:Y:S02]  /*3190*/  ULEA UR28, UR17, UR11, 0xb ;  /* 0x0000000b111c7291 */ /* 0x000fe4000f8e58ff */
[----:B------:R-:W-:Y:S01]  /*31a0*/  UISETP.NE.AND UP2, UPT, UR14, 0x3, UPT ;  /* 0x000000030e00788c */ /* 0x000fe2000bf45270 */
[----:B------:R-:W-:Y:S01]  /*31b0*/  PLOP3.LUT P0, PT, PT, PT, UP1, 0x80, 0x8 ;  /* 0x000000000008781c */ /* 0x000fe20003f0f018 */
[----:B------:R-:W-:Y:S02]  /*31c0*/  UIADD3 UR40, UPT, UPT, UR28, 0x100, URZ ;  /* 0x000001001c287890 */ /* 0x000fe4000fffe0ff */
[----:B------:R-:W-:Y:S02]  /*31d0*/  USEL UR27, URZ, 0x1, UP2 ;  /* 0x00000001ff1b7887 */ /* 0x000fe40009000000 */
[----:B------:R-:W-:Y:S02]  /*31e0*/  USEL UR14, UR14, URZ, UP2 ;  /* 0x000000ff0e0e7287 */ /* 0x000fe40009000000 */
[----:B------:R-:W-:Y:S02]  /*31f0*/  UIADD3 UR36, UPT, UPT, UR28, 0x200, URZ ;  /* 0x000002001c247890 */ /* 0x000fe4000fffe0ff */
[----:B------:R-:W-:Y:S01]  /*3200*/  @UP1 ULEA UR26, UR14, UR5, 0x3 ;  /* 0x000000050e1a1291 */ /* 0x000fe2000f8e18ff */
[----:B------:R-:W-:Y:S01]  /*3210*/  LOP3.LUT R8, R8, UR27, RZ, 0x3c, !PT ;  /* 0x0000001b08087c12 */ /* 0x000fe2000f8e3cff */
[----:B------:R-:W-:Y:S02]  /*3220*/  UIADD3 UR32, UPT, UPT, UR28, 0x300, URZ ;  /* 0x000003001c207890 */ /* 0x000fe4000fffe0ff */
[----:B------:R-:W-:Y:S01]  /*3230*/  UIADD3 UR6, UPT, UPT, UR6, 0x18, URZ ;  /* 0x0000001806067890 */ /* 0x000fe2000fffe0ff */
[----:B-1----:R-:W-:Y:S01]  /*3240*/  @P0 SHF.L.U32 R0, R8, 0x1f, RZ ;  /* 0x0000001f08000819 */ /* 0x002fe200000006ff */
[----:B------:R-:W-:Y:S01]  /*3250*/  UIADD3 UR12, UPT, UPT, UR12, -0x1, URZ ;  /* 0xffffffff0c0c7890 */ /* 0x000fe2000fffe0ff */
[----:B------:R-:W-:Y:S02]  /*3260*/  UMOV UR29, 0x40004040 ;  /* 0x40004040001d7882 */ /* 0x000fe40000000000 */
[----:B------:R2:W3:Y:S01]  /*3270*/  @P0 SYNCS.PHASECHK.TRANS64.TRYWAIT P2, [UR26], R0 ;  /* 0x00000000ff0005a7 */ /* 0x0004e2000804111a */
[----:B------:R-:W-:Y:S01]  /*3280*/  ULEA UR26, UR17, UR10, 0xa ;  /* 0x0000000a111a7291 */ /* 0x000fe2000f8e50ff */
[----:B------:R-:W-:Y:S01]  /*3290*/  UMOV UR27, 0x40004040 ;  /* 0x40004040001b7882 */ /* 0x000fe20000000000 */
[----:B------:R-:W-:Y:S02]  /*32a0*/  UMOV UR41, 0x40004040 ;  /* 0x4000404000297882 */ /* 0x000fe40000000000 */
[----:B------:R-:W-:Y:S02]  /*32b0*/  UIADD3 UR38, UPT, UPT, UR26, 0x2, URZ ;  /* 0x000000021a267890 */ /* 0x000fe4000fffe0ff */
[----:B------:R-:W-:Y:S02]  /*32c0*/  UIADD3 UR34, UPT, UPT, UR26, 0x4, URZ ;  /* 0x000000041a227890 */ /* 0x000fe4000fffe0ff */
[----:B------:R-:W-:Y:S01]  /*32d0*/  UIADD3 UR30, UPT, UPT, UR26, 0x6, URZ ;  /* 0x000000061a1e7890 */ /* 0x000fe2000fffe0ff */
[----:B------:R2:W-:Y:S01]  /*32e0*/  UTCQMMA gdesc[UR26], gdesc[UR28], tmem[UR8], tmem[UR24], idesc[UR25], UP4 ;  /* 0x00ff181c1a0075ea */ /* 0x0005e2000a000308 */
[----:B------:R-:W-:Y:S01]  /*32f0*/  UPLOP3.LUT UP4, UPT, UPT, UPT, UPT, 0x80, 0x8 ;  /* 0x000000000008789c */ /* 0x000fe20003f8f070 */
[----:B------:R-:W-:Y:S01]  /*3300*/  UMOV UR39, 0x40004040 ;  /* 0x4000404000277882 */ /* 0x000fe20000000000 */
[----:B------:R-:W-:Y:S01]  /*3310*/  UMOV UR37, 0x40004040 ;  /* 0x4000404000257882 */ /* 0x000fe20000000000 */
[----:B------:R2:W-:Y:S01]  /*3320*/  UTCQMMA gdesc[UR38], gdesc[UR40], tmem[UR8], tmem[UR22], idesc[UR23], UPT ;  /* 0x00ff1628260075ea */ /* 0x0005e2000b800308 */
[----:B------:R-:W-:Y:S01]  /*3330*/  UMOV UR35, 0x40004040 ;  /* 0x4000404000237882 */ /* 0x000fe20000000000 */
[----:B------:R-:W-:Y:S01]  /*3340*/  UMOV UR33, 0x40004040 ;  /* 0x4000404000217882 */ /* 0x000fe20000000000 */
[----:B------:R-:W-:Y:S01]  /*3350*/  UMOV UR31, 0x40004040 ;  /* 0x40004040001f7882 */ /* 0x000fe20000000000 */
[----:B------:R2:W-:Y:S01]  /*3360*/  UTCQMMA gdesc[UR34], gdesc[UR36], tmem[UR8], tmem[UR20], idesc[UR21], UPT ;  /* 0x00ff1424220075ea */ /* 0x0005e2000b800308 */
[----:B------:R2:W-:Y:S01]  /*3370*/  UTCQMMA gdesc[UR30], gdesc[UR32], tmem[UR8], tmem[UR18], idesc[UR19], UPT ;  /* 0x00ff12201e0075ea */ /* 0x0005e2000b800308 */
[----:B------:R2:W-:Y:S01]  /*3380*/  UTCBAR [UR6], URZ ;  /* 0x000000ff060073e9 */ /* 0x0005e200080000ff */
[----:B------:R-:W-:Y:S01]  /*3390*/  UMOV UR17, UR14 ;  /* 0x0000000e00117c82 */ /* 0x000fe20008000000 */
[----:B------:R-:W-:Y:S05]  /*33a0*/  BRA.U UP0, `(.L_x_57) ;  /* 0xfffffffd00507547 */ /* 0x000fea000b83ffff */
.L_x_54:
[----:B------:R-:W-:Y:S01]  /*33b0*/  UIADD3 UR15, UPT, UPT, UR15, 0x1, URZ ;  /* 0x000000010f0f7890 */ /* 0x000fe2000fffe0ff */
[C---:B------:R-:W-:Y:S01]  /*33c0*/  ISETP.NE.AND P0, PT, R10.reuse, 0x2, PT ;  /* 0x000000020a00780c */ /* 0x040fe20003f05270 */
[----:B------:R-:W-:Y:S02]  /*33d0*/  UIADD3 UR7, UPT, UPT, UR7, 0xa0, URZ ;  /* 0x000000a007077890 */ /* 0x000fe4000fffe0ff */
[----:B------:R-:W-:Y:S01]  /*33e0*/  UISETP.NE.AND UP0, UPT, UR15, 0x2, UPT ;  /* 0x000000020f00788c */ /* 0x000fe2000bf05270 */
[----:B-12---:R-:W-:Y:S02]  /*33f0*/  SEL R0, RZ, 0x1, P0 ;  /* 0x00000001ff007807 */ /* 0x006fe40000000000 */
[----:B------:R-:W-:Y:S01]  /*3400*/  SEL R10, R10, RZ, P0 ;  /* 0x000000ff0a0a7207 */ /* 0x000fe20000000000 */
[----:B------:R-:W-:Y:S01]  /*3410*/  USEL UR6, URZ, 0x1, UP0 ;  /* 0x00000001ff067887 */ /* 0x000fe20008000000 */
[----:B------:R-:W-:Y:S01]  /*3420*/  LOP3.LUT R9, R9, R0, RZ, 0x3c, !PT ;  /* 0x0000000009097212 */ /* 0x000fe200078e3cff */
[----:B------:R-:W-:Y:S01]  /*3430*/  USEL UR15, UR15, URZ, UP0 ;  /* 0x000000ff0f0f7287 */ /* 0x000fe20008000000 */
[----:B------:R1:W-:Y:S03]  /*3440*/  UTCBAR [UR7], URZ ;  /* 0x000000ff070073e9 */ /* 0x0003e600080000ff */
[----:B------:R-:W-:Y:S01]  /*3450*/  LOP3.LUT R11, R11, UR6, RZ, 0x3c, !PT ;  /* 0x000000060b0b7c12 */ /* 0x000fe2000f8e3cff */
[----:B------:R-:W-:Y:S07]  /*3460*/  @P1 BRA `(.L_x_58) ;  /* 0xfffffff800a01947 */ /* 0x000fee000383ffff */
[----:B------:R-:W2:Y:S01]  /*3470*/  S2UR UR4, SR_CgaCtaId ;  /* 0x00000000000479c3 */ /* 0x000ea20000008800 */
[----:B------:R-:W-:Y:S01]  /*3480*/  ELECT P0, URZ, PT ;  /* 0x0000000000ff782f */ /* 0x000fe20003800000 */
[----:B------:R-:W-:Y:S01]  /*3490*/  IMAD.MOV.U32 R0, RZ, RZ, 0x1 ;  /* 0x00000001ff007424 */ /* 0x000fe200078e00ff */
[----:B------:R-:W-:Y:S01]  /*34a0*/  UIADD3 UR5, UPT, UPT, UR5, 0xb0, URZ ;  /* 0x000000b005057890 */ /* 0x000fe2000fffe0ff */
[----:B------:R-:W-:Y:S01]  /*34b0*/  SHF.L.U32 R3, R11, 0x1f, RZ ;  /* 0x0000001f0b037819 */ /* 0x000fe200000006ff */
[----:B------:R-:W-:-:S03]  /*34c0*/  UMOV UR6, 0x40 ;  /* 0x0000004000067882 */ /* 0x000fc60000000000 */
[----:B------:R-:W-:Y:S01]  /*34d0*/  UVIRTCOUNT.DEALLOC.SMPOOL 0x80 ;  /* 0x000000800000784c */ /* 0x000fe20000000000 */
[----:B--2---:R-:W-:Y:S02]  /*34e0*/  ULEA UR4, UR4, UR6, 0x18 ;  /* 0x0000000604047291 */ /* 0x004fe4000f8ec0ff */
[----:B------:R-:W-:-:S07]  /*34f0*/  ULEA UR6, UR15, UR5, 0x3 ;  /* 0x000000050f067291 */ /* 0x000fce000f8e18ff */
[----:B------:R2:W-:Y:S02]  /*3500*/  @P0 STS.U8 [UR4+0x1c], R0 ;  /* 0x00001c00ff000988 */ /* 0x0005e40008000004 */
[----:B------:R-:W4:Y:S02]  /*3510*/  SYNCS.PHASECHK.TRANS64.TRYWAIT P0, [UR6], R3 ;  /* 0x00000003ff0075a7 */ /* 0x000f240008001106 */
[----:B--2-4-:R-:W-:Y:S05]  /*3520*/  @!P0 BRA `(.L_x_59) ;  /* 0x0000007c00d08947 */ /* 0x014fea0003800000 */
.L_x_143:
[----:B-1----:R-:W-:-:S04]  /*3530*/  UIADD3 UR7, UPT, UPT, UR15, 0x1, URZ ;  /* 0x000000010f077890 */ /* 0x002fc8000fffe0ff */
[----:B------:R-:W-:-:S04]  /*3540*/  UISETP.NE.AND UP0, UPT, UR7, 0x2, UPT ;  /* 0x000000020700788c */ /* 0x000fc8000bf05270 */
[----:B------:R-:W-:Y:S02]  /*3550*/  USEL UR6, URZ, 0x1, UP0 ;  /* 0x00000001ff067887 */ /* 0x000fe40008000000 */
[----:B------:R-:W-:-:S04]  /*3560*/  USEL UR7, UR7, URZ, UP0 ;  /* 0x000000ff07077287 */ /* 0x000fc80008000000 */
[----:B------:R-:W-:Y:S01]  /*3570*/  ULEA UR7, UR7, UR5, 0x3 ;  /* 0x0000000507077291 */ /* 0x000fe2000f8e18ff */
[----:B--2---:R-:W-:-:S04]  /*3580*/  LOP3.LUT R3, R11, UR6, RZ, 0x3c, !PT ;  /* 0x000000060b037c12 */ /* 0x004fc8000f8e3cff */
[----:B------:R-:W-:-:S04]  /*3590*/  SHF.L.U32 R3, R3, 0x1f, RZ ;  /* 0x0000001f03037819 */ /* 0x000fc800000006ff */
[----:B------:R-:W1:Y:S02]  /*35a0*/  SYNCS.PHASECHK.TRANS64.TRYWAIT P0, [UR7], R3 ;  /* 0x00000003ff0075a7 */ /* 0x000e640008001107 */
[----:B-1----:R-:W-:Y:S05]  /*35b0*/  @!P0 BRA `(.L_x_60) ;  /* 0x0000007c00c48947 */ /* 0x002fea0003800000 */
.L_x_145:
[----:B------:R-:W-:Y:S01]  /*35c0*/  NOP ;  /* 0x0000000000007918 */ /* 0x000fe20000000000 */
[----:B-1----:R-:W1:Y:S01]  /*35d0*/  LDS R0, [UR4+0x14] ;  /* 0x00001404ff007984 */ /* 0x002e620008000800 */
[----:B------:R-:W-:Y:S01]  /*35e0*/  ULOP3.LUT UR6, UR16, 0xffff, URZ, 0xc0, !UPT ;  /* 0x0000ffff10067892 */ /* 0x000fe2000f8ec0ff */
[----:B------:R-:W-:Y:S01]  /*35f0*/  UMOV UR8, 0xffff ;  /* 0x0000ffff00087882 */ /* 0x000fe20000000000 */
[----:B------:R-:W-:Y:S02]  /*3600*/  UMOV UR5, 0x1 ;  /* 0x0000000100057882 */ /* 0x000fe40000000000 */
[----:B------:R-:W-:-:S04]  /*3610*/  USHF.R.U32.HI UR6, URZ, 0x5, UR6 ;  /* 0x00000005ff067899 */ /* 0x000fc80008011606 */
[----:B------:R-:W-:Y:S02]  /*3620*/  USHF.L.U32 UR8, UR8, UR6, URZ ;  /* 0x0000000608087299 */ /* 0x000fe400080006ff */
[----:B------:R-:W-:-:S04]  /*3630*/  USHF.L.U32 UR5, UR5, UR6, URZ ;  /* 0x0000000605057299 */ /* 0x000fc800080006ff */
[----:B-1----:R-:W-:-:S04]  /*3640*/  LOP3.LUT R0, R0, UR8, RZ, 0xc0, !PT ;  /* 0x0000000800007c12 */ /* 0x002fc8000f8ec0ff */
[----:B------:R-:W-:-:S13]  /*3650*/  ISETP.NE.AND P0, PT, R0, UR8, PT ;  /* 0x0000000800007c0c */ /* 0x000fda000bf05270 */
[----:B------:R-:W-:Y:S05]  /*3660*/  @P0 BRA `(.L_x_61) ;  /* 0x0000000000580947 */ /* 0x000fea0003800000 */
[----:B------:R-:W1:Y:S02]  /*3670*/  LDS R0, [UR4+0x18] ;  /* 0x00001804ff007984 */ /* 0x000e640008000800 */
[----:B-1----:R-:W-:-:S04]  /*3680*/  LOP3.LUT R0, R0, UR5, RZ, 0xc0, !PT ;  /* 0x0000000500007c12 */ /* 0x002fc8000f8ec0ff */
[----:B------:R-:W-:-:S13]  /*3690*/  ISETP.NE.AND P0, PT, R0, UR5, PT ;  /* 0x0000000500007c0c */ /* 0x000fda000bf05270 */
[----:B------:R-:W-:Y:S05]  /*36a0*/  @P0 BRA `(.L_x_62) ;  /* 0x00000000003c0947 */ /* 0x000fea0003800000 */
[----:B------:R-:W1:Y:S01]  /*36b0*/  S2R R2, SR_LANEID ;  /* 0x0000000000027919 */ /* 0x000e620000000000 */
[----:B------:R-:W-:Y:S01]  /*36c0*/  ULOP3.LUT UR8, URZ, UR8, URZ, 0x33, !UPT ;  /* 0x00000008ff087292 */ /* 0x000fe2000f8e33ff */
[----:B------:R-:W-:Y:S01]  /*36d0*/  LOP3.LUT R4, RZ, UR5, RZ, 0x33, !PT ;  /* 0x00000005ff047c12 */ /* 0x000fe2000f8e33ff */
[----:B------:R-:W-:Y:S02]  /*36e0*/  VOTEU.ANY UR7, UPT, PT ;  /* 0x0000000000077886 */ /* 0x000fe400038e0100 */
[----:B------:R-:W-:Y:S01]  /*36f0*/  UFLO.U32 UR7, UR7 ;  /* 0x00000007000772bd */ /* 0x000fe200080e0000 */
[----:B------:R-:W2:Y:S01]  /*3700*/  REDUX UR5, R4 ;  /* 0x00000000040573c4 */ /* 0x000ea20000000000 */
[----:B------:R-:W-:-:S06]  /*3710*/  IMAD.U32 R0, RZ, RZ, UR8 ;  /* 0x00000008ff007e24 */ /* 0x000fcc000f8e00ff */
[----:B------:R4:W-:Y:S01]  /*3720*/  UTCATOMSWS.AND URZ, UR8 ;  /* 0x0000000800ff79e3 */ /* 0x0009e20008000000 */
[----:B------:R-:W3:Y:S01]  /*3730*/  REDUX UR6, R0 ;  /* 0x00000000000673c4 */ /* 0x000ee20000000000 */
[----:B-1----:R-:W-:Y:S01]  /*3740*/  ISETP.EQ.U32.AND P0, PT, R2, UR7, PT ;  /* 0x0000000702007c0c */ /* 0x002fe2000bf02070 */
[----:B--2---:R-:W-:Y:S01]  /*3750*/  IMAD.U32 R2, RZ, RZ, UR5 ;  /* 0x00000005ff027e24 */ /* 0x004fe2000f8e00ff */
[----:B---3--:R-:W-:-:S11]  /*3760*/  MOV R3, UR6 ;  /* 0x0000000600037c02 */ /* 0x008fd60008000f00 */
[----:B------:R4:W-:Y:S04]  /*3770*/  @P0 ATOMS.AND RZ, [UR4+0x14], R3 ;  /* 0x00001403ffff098c */ /* 0x0009e8000a800004 */
[----:B------:R4:W-:Y:S01]  /*3780*/  @P0 ATOMS.AND RZ, [UR4+0x18], R2 ;  /* 0x00001802ffff098c */ /* 0x0009e2000a800004 */
[----:B------:R-:W-:Y:S05]  /*3790*/  BRA `(.L_x_63) ;  /* 0x0000000000147947 */ /* 0x000fea0003800000 */
.L_x_62:
[----:B------:R-:W-:Y:S02]  /*37a0*/  MOV R2, 0x37c0 ;  /* 0x000037c000027802 */ /* 0x000fe40000000f00 */
[----:B---3-5:R-:W-:Y:S05]  /*37b0*/  CALL.REL.NOINC `($__internal_0_$__cuda_sm10x_tcgen05_guardrail_trap_col_being_dealloced_not_returned_by_alloc) ;  /* 0x0000008000a87944 */ /* 0x028fea0003c00000 */
[----:B------:R-:W-:Y:S05]  /*37c0*/  BRA `(.L_x_63) ;  /* 0x0000000000087947 */ /* 0x000fea0003800000 */
.L_x_61:
[----:B------:R-:W-:Y:S02]  /*37d0*/  MOV R2, 0x37f0 ;  /* 0x000037f000027802 */ /* 0x000fe40000000f00 */
[----:B---3-5:R-:W-:Y:S05]  /*37e0*/  CALL.REL.NOINC `($__internal_2_$__cuda_sm10x_tcgen05_guardrail_trap_unallocated_columns_being_dealloced) ;  /* 0x0000008000b47944 */ /* 0x028fea0003c00000 */
.L_x_63:
[----:B------:R-:W-:Y:S01]  /*37f0*/  NOP ;  /* 0x0000000000007918 */ /* 0x000fe20000000000 */
[----:B----4-:R-:W-:Y:S05]  /*3800*/  EXIT ;  /* 0x000000000000794d */ /* 0x010fea0003800000 */
.L_x_47:
[----:B------:R-:W-:-:S09]  /*3810*/  UISETP.NE.OR UP2, UPT, UR8, 0x3, !UP2 ;  /* 0x000000030800788c */ /* 0x000fd2000d745670 */
[----:B------:R-:W-:Y:S05]  /*3820*/  BRA.U UP2, `(.L_x_64) ;  /* 0x0000001102147547 */ /* 0x000fea000b800000 */
[----:B------:R-:W1:Y:S01]  /*3830*/  LDC R0, c[0x0][0xb30] ;  /* 0x0002cc00ff007b82 */ /* 0x000e620000000800 */
[----:B------:R-:W2:Y:S01]  /*3840*/  LDCU.64 UR8, c[0x0][0x888] ;  /* 0x00011100ff0877ac */ /* 0x000ea20008000a00 */
[----:B------:R-:W-:Y:S02]  /*3850*/  HFMA2 R29, -RZ, RZ, 0, 0 ;  /* 0x00000000ff1d7431 */ /* 0x000fe400000001ff */
[----:B------:R-:W-:Y:S01]  /*3860*/  IMAD.MOV.U32 R31, RZ, RZ, 0x1 ;  /* 0x00000001ff1f7424 */ /* 0x000fe200078e00ff */
[----:B------:R-:W-:Y:S01]  /*3870*/  MOV R23, 0x2000 ;  /* 0x0000200000177802 */ /* 0x000fe20000000f00 */
[----:B------:R-:W4:Y:S01]  /*3880*/  LDCU.64 UR4, c[0x0][0x890] ;  /* 0x00011200ff0477ac */ /* 0x000f220008000a00 */
[----:B------:R-:W-:Y:S01]  /*3890*/  IMAD.MOV.U32 R30, RZ, RZ, RZ ;  /* 0x000000ffff1e7224 */ /* 0x000fe200078e00ff */
[----:B------:R-:W3:Y:S01]  /*38a0*/  LDC R19, c[0x0][0x370] ;  /* 0x0000dc00ff137b82 */ /* 0x000ee20000000800 */
[----:B------:R-:W-:Y:S01]  /*38b0*/  UMOV UR7, 0x400 ;  /* 0x0000040000077882 */ /* 0x000fe20000000000 */
[----:B------:R-:W-:-:S02]  /*38c0*/  UPLOP3.LUT UP1, UPT, UPT, UPT, UPT, 0x40, 0x4 ;  /* 0x000000000004789c */ /* 0x000fc40003f2e870 */
[----:B------:R-:W-:-:S04]  /*38d0*/  ULEA UR7, UR37, UR7, 0x18 ;  /* 0x0000000725077291 */ /* 0x000fc8000f8ec0ff */
[----:B------:R-:W3:Y:S01]  /*38e0*/  LDC R2, c[0x0][0xb0c] ;  /* 0x0002c300ff027b82 */ /* 0x000ee20000000800 */
[----:B------:R-:W-:Y:S02]  /*38f0*/  UIADD3 UR13, UPT, UPT, UR7, 0x48, URZ ;  /* 0x00000048070d7890 */ /* 0x000fe4000fffe0ff */
[----:B--2---:R-:W-:Y:S02]  /*3900*/  UISETP.NE.U32.AND UP2, UPT, UR8, URZ, UPT ;  /* 0x000000ff0800728c */ /* 0x004fe4000bf45070 */
[----:B------:R-:W-:Y:S02]  /*3910*/  UIADD3 UR33, UPT, UPT, UR7, 0x30, URZ ;  /* 0x0000003007217890 */ /* 0x000fe4000fffe0ff */
[----:B----4-:R-:W-:Y:S01]  /*3920*/  UISETP.NE.U32.AND UP3, UPT, UR4, URZ, UPT ;  /* 0x000000ff0400728c */ /* 0x010fe2000bf65070 */
[----:B------:R-:W2:Y:S01]  /*3930*/  LDC R18, c[0x0][0xb20] ;  /* 0x0002c800ff127b82 */ /* 0x000ea20000000800 */
[----:B-1----:R-:W-:Y:S01]  /*3940*/  ISETP.NE.AND P1, PT, R0, 0x1, PT ;  /* 0x000000010000780c */ /* 0x002fe20003f25270 */
[----:B------:R-:W-:-:S02]  /*3950*/  UISETP.NE.AND.EX UP2, UPT, UR9, URZ, UPT, UP2 ;  /* 0x000000ff0900728c */ /* 0x000fc4000bf45320 */
[----:B------:R-:W-:Y:S02]  /*3960*/  UIADD3 UR25, UPT, UPT, UR7, 0x38, URZ ;  /* 0x0000003807197890 */ /* 0x000fe4000fffe0ff */
[----:B------:R-:W-:Y:S02]  /*3970*/  UIADD3 UR17, UPT, UPT, UR7, 0x40, URZ ;  /* 0x0000004007117890 */ /* 0x000fe4000fffe0ff */
[----:B------:R-:W1:Y:S01]  /*3980*/  LDC.64 R32, c[0x0][0x348] ;  /* 0x0000d200ff207b82 */ /* 0x000e620000000a00 */
[----:B------:R-:W-:Y:S02]  /*3990*/  UPRMT UR13, UR37, 0x654, UR13 ;  /* 0x00000654250d7896 */ /* 0x000fe4000800000d */
[----:B------:R-:W-:-:S05]  /*39a0*/  UISETP.NE.AND.EX UP3, UPT, UR5, URZ, UPT, UP3 ;  /* 0x000000ff0500728c */ /* 0x000fca000bf65330 */
[----:B------:R-:W4:Y:S08]  /*39b0*/  LDC.64 R16, c[0x0][0xb10] ;  /* 0x0002c400ff107b82 */ /* 0x000f300000000a00 */
[----:B------:R-:W1:Y:S08]  /*39c0*/  LDC.64 R6, c[0x0][0xb18] ;  /* 0x0002c600ff067b82 */ /* 0x000e700000000a00 */
[----:B------:R-:W1:Y:S08]  /*39d0*/  LDC.64 R4, c[0x0][0xb28] ;  /* 0x0002ca00ff047b82 */ /* 0x000e700000000a00 */
[----:B--23--:R-:W1:Y:S02]  /*39e0*/  LDC R22, c[0x0][0x374] ;  /* 0x0000dd00ff167b82 */ /* 0x00ce640000000800 */
.L_x_75:
[C---:B------:R-:W-:Y:S02]  /*39f0*/  LEA R0, R30.reuse, UR7, 0x3 ;  /* 0x000000071e007c11 */ /* 0x040fe4000f8e18ff */
[----:B------:R-:W-:Y:S02]  /*3a00*/  SHF.L.U32 R3, R29, 0x1f, RZ ;  /* 0x0000001f1d037819 */ /* 0x000fe400000006ff */
[----:B------:R-:W-:Y:S02]  /*3a10*/  LEA R24, R30, UR7, 0x4 ;  /* 0x000000071e187c11 */ /* 0x000fe4000f8e20ff */
[----:B--2---:R-:W2:Y:S02]  /*3a20*/  SYNCS.PHASECHK.TRANS64.TRYWAIT P0, [R0+URZ+0x80], R3 ;  /* 0x00008003000075a7 */ /* 0x004ea400080011ff */
[----:B--2---:R-:W-:Y:S05]  /*3a30*/  @!P0 BRA `(.L_x_65) ;  /* 0x0000007800bc8947 */ /* 0x004fea0003800000 */
.L_x_146:
[----:B------:R-:W-:Y:S01]  /*3a40*/  ISETP.GE.AND P0, PT, R72, 0x1, PT ;  /* 0x000000014800780c */ /* 0x000fe20003f06270 */
[----:B------:R-:W3:Y:S01]  /*3a50*/  LDS.128 R24, [R24+0xf0] ;  /* 0x0000f00018187984 */ /* 0x000ee20000000c00 */
[----:B--2---:R-:W-:Y:S01]  /*3a60*/  VIADD R0, R0, 0x90 ;  /* 0x0000009000007836 */ /* 0x004fe20000000000 */
[----:B------:R-:W-:Y:S01]  /*3a70*/  @!PT LDS RZ, [RZ] ;  /* 0x00000000fffff984 */ /* 0x000fe20000000800 */
[----:B------:R-:W-:Y:S01]  /*3a80*/  @!PT LDS RZ, [RZ] ;  /* 0x00000000fffff984 */ /* 0x000fe20000000800 */
[----:B------:R-:W-:Y:S01]  /*3a90*/  @!PT LDS RZ, [RZ] ;  /* 0x00000000fffff984 */ /* 0x000fe20000000800 */
[----:B------:R-:W-:Y:S01]  /*3aa0*/  @!PT LDS RZ, [RZ] ;  /* 0x00000000fffff984 */ /* 0x000fe20000000800 */
[----:B------:R2:W-:Y:S06]  /*3ab0*/  MEMBAR.ALL.CTA ;  /* 0x0000000000007992 */ /* 0x0005ec0000008000 */
[----:B--2---:R-:W2:Y:S01]  /*3ac0*/  FENCE.VIEW.ASYNC.S ;  /* 0x00000000000073c6 */ /* 0x004ea20000000000 */
[----:B------:R-:W-:Y:S04]  /*3ad0*/  PRMT R0, RZ, 0x654, R0 ;  /* 0x00000654ff007816 */ /* 0x000fe80000000000 */
[----:B--2---:R2:W-:Y:S01]  /*3ae0*/  SYNCS.ARRIVE.TRANS64.RED.A1T0 RZ, [R0+URZ], RZ ;  /* 0x000000ff00ff79a7 */ /* 0x0045e200081004ff */
[----:B---3--:R-:W-:Y:S11]  /*3af0*/  LOP3.LUT P3, RZ, R26, 0x1, RZ, 0xc0, !PT ;  /* 0x000000011aff7812 */ /* 0x008ff6000786c0ff */
[----:B------:R-:W-:Y:S02]  /*3b00*/  @!UPT UIADD3 URZ, UPT, UPT, URZ, URZ, URZ ;  /* 0x000000fffffff290 */ /* 0x000fe4000fffe0ff */
[----:B------:R-:W-:Y:S02]  /*3b10*/  @P3 MOV R13, R24 ;  /* 0x00000018000d3202 */ /* 0x000fe40000000f00 */
[----:B------:R-:W-:Y:S01]  /*3b20*/  @P3 LOP3.LUT R8, R25, 0xffff, RZ, 0xc0, !PT ;  /* 0x0000ffff19083812 */ /* 0x000fe200078ec0ff */
[----:B--2---:R-:W-:Y:S06]  /*3b30*/  @!P0 BRA `(.L_x_66) ;  /* 0x0000000000a48947 */ /* 0x004fec0003800000 */
[----:B-1----:R-:W-:Y:S01]  /*3b40*/  IMAD.HI.U32 R35, R22, R7, RZ ;  /* 0x0000000716237227 */ /* 0x002fe200078e00ff */
[----:B------:R-:W-:Y:S02]  /*3b50*/  ISETP.NE.AND P0, PT, R6, 0x1, PT ;  /* 0x000000010600780c */ /* 0x000fe40003f05270 */
[----:B------:R-:W-:Y:S01]  /*3b60*/  ISETP.NE.AND P2, PT, R72, 0x1, PT ;  /* 0x000000014800780c */ /* 0x000fe20003f45270 */
[----:B----4-:R-:W-:Y:S01]  /*3b70*/  IMAD.HI.U32 R34, R19, R16, RZ ;  /* 0x0000001013227227 */ /* 0x010fe200078e00ff */
[----:B------:R-:W-:Y:S02]  /*3b80*/  SHF.R.U32.HI R35, RZ, R18, R35 ;  /* 0x00000012ff237219 */ /* 0x000fe40000011623 */
[----:B------:R-:W-:Y:S01]  /*3b90*/  ISETP.NE.AND P4, PT, R2, 0x1, PT ;  /* 0x000000010200780c */ /* 0x000fe20003f85270 */
[----:B------:R-:W-:Y:S01]  /*3ba0*/  IMAD.HI.U32 R36, R13, R16, RZ ;  /* 0x000000100d247227 */ /* 0x000fe200078e00ff */
[----:B------:R-:W-:Y:S02]  /*3bb0*/  SHF.R.U32.HI R34, RZ, R17, R34 ;  /* 0x00000011ff227219 */ /* 0x000fe40000011622 */
[----:B------:R-:W-:Y:S01]  /*3bc0*/  SEL R3, R22, R35, !P0 ;  /* 0x0000002316037207 */ /* 0x000fe20004000000 */
[C---:B------:R-:W-:Y:S01]  /*3bd0*/  IMAD.HI.U32 R35, R8.reuse, R7, RZ ;  /* 0x0000000708237227 */ /* 0x040fe200078e00ff */
[----:B------:R-:W-:Y:S02]  /*3be0*/  SEL R11, R19, R34, !P4 ;  /* 0x00000022130b7207 */ /* 0x000fe40006000000 */
[----:B------:R-:W-:Y:S01]  /*3bf0*/  SHF.R.U32.HI R36, RZ, R17, R36 ;  /* 0x00000011ff247219 */ /* 0x000fe20000011624 */
[----:B------:R-:W-:Y:S01]  /*3c00*/  IMAD.HI.U32 R38, R3, R4, RZ ;  /* 0x0000000403267227 */ /* 0x000fe200078e00ff */
[----:B------:R-:W-:Y:S03]  /*3c10*/  SHF.R.U32.HI R35, RZ, R18, R35 ;  /* 0x00000012ff237219 */ /* 0x000fe60000011623 */
[----:B------:R-:W-:Y:S01]  /*3c20*/  IMAD.HI.U32 R34, R11, R4, RZ ;  /* 0x000000040b227227 */ /* 0x000fe200078e00ff */
[----:B------:R-:W-:Y:S02]  /*3c30*/  @P2 SHF.R.U32.HI R3, RZ, R5, R38 ;  /* 0x00000005ff032219 */ /* 0x000fe40000011626 */
[----:B------:R-:W-:Y:S02]  /*3c40*/  SEL R9, R8, R35, !P0 ;  /* 0x0000002308097207 */ /* 0x000fe40004000000 */
[----:B------:R-:W-:Y:S01]  /*3c50*/  @P2 SHF.R.U32.HI R11, RZ, R5, R34 ;  /* 0x00000005ff0b2219 */ /* 0x000fe20000011622 */
[C---:B------:R-:W-:Y:S01]  /*3c60*/  IMAD R10, R72.reuse, R3, RZ ;  /* 0x00000003480a7224 */ /* 0x040fe200078e02ff */
[----:B------:R-:W-:Y:S01]  /*3c70*/  SEL R3, R13, R36, !P4 ;  /* 0x000000240d037207 */ /* 0x000fe20006000000 */
[C---:B------:R-:W-:Y:S03]  /*3c80*/  IMAD.HI.U32 R14, R9.reuse, R4, RZ ;  /* 0x00000004090e7227 */ /* 0x040fe600078e00ff */
[----:B------:R-:W-:Y:S01]  /*3c90*/  ISETP.GE.AND P0, PT, R9, R10, PT ;  /* 0x0000000a0900720c */ /* 0x000fe20003f06270 */
[C---:B------:R-:W-:Y:S01]  /*3ca0*/  IMAD R12, R72.reuse, R11, RZ ;  /* 0x0000000b480c7224 */ /* 0x040fe200078e02ff */
[-C--:B------:R-:W-:Y:S04]  /*3cb0*/  SHF.R.U32.HI R14, RZ, R5.reuse, R14 ;  /* 0x00000005ff0e7219 */ /* 0x080fe8000001160e */
[----:B------:R-:W-:Y:S02]  /*3cc0*/  ISETP.GE.OR P0, PT, R3, R12, P0 ;  /* 0x0000000c0300720c */ /* 0x000fe40000706670 */
[----:B------:R-:W-:Y:S05]  /*3cd0*/  SEL R15, R9, R14, !P2 ;  /* 0x0000000e090f7207 */ /* 0x000fea0005000000 */
[----:B------:R-:W-:Y:S04]  /*3ce0*/  IMAD.MOV R14, RZ, RZ, -R15 ;  /* 0x000000ffff0e7224 */ /* 0x000fe800078e0a0f */
[----:B------:R-:W-:Y:S02]  /*3cf0*/  IMAD R14, R72, R14, R9 ;  /* 0x0000000e480e7224 */ /* 0x000fe400078e0209 */
[C---:B------:R-:W-:Y:S05]  /*3d00*/  @!P0 IMAD.HI.U32 R10, R3.reuse, R4, RZ ;  /* 0x00000004030a8227 */ /* 0x040fea00078e00ff */
[----:B------:R-:W-:Y:S04]  /*3d10*/  @!P0 SHF.R.U32.HI R10, RZ, R5, R10 ;  /* 0x00000005ff0a8219 */ /* 0x000fe8000001160a */
[----:B------:R-:W-:Y:S01]  /*3d20*/  @!P0 SEL R0, R3, R10, !P2 ;  /* 0x0000000a03008207 */ /* 0x000fe20005000000 */
[----:B------:R-:W-:Y:S03]  /*3d30*/  IMAD.MOV R10, RZ, RZ, -R3 ;  /* 0x000000ffff0a7224 */ /* 0x000fe600078e0a03 */
[----:B------:R-:W-:Y:S01]  /*3d40*/  @!P0 IADD3 R15, PT, PT, R15, -R0, RZ ;  /* 0x800000000f0f8210 */ /* 0x000fe20007ffe0ff */
[----:B------:R-:W-:Y:S01]  /*3d50*/  @!P0 IMAD R0, R11, R14, R0 ;  /* 0x0000000e0b008224 */ /* 0x000fe200078e0200 */
[----:B------:R-:W-:Y:S01]  /*3d60*/  IADD3 R11, PT, PT, -R9, RZ, RZ ;  /* 0x000000ff090b7210 */ /* 0x000fe20007ffe1ff */
[----:B------:R-:W-:Y:S02]  /*3d70*/  IMAD R13, R2, R10, R13 ;  /* 0x0000000a020d7224 */ /* 0x000fe400078e020d */
[----:B------:R-:W-:Y:S02]  /*3d80*/  @!P0 IMAD R9, R15, R72, R3 ;  /* 0x000000480f098224 */ /* 0x000fe400078e0203 */
[----:B------:R-:W-:Y:S02]  /*3d90*/  @!P0 IMAD.MOV.U32 R3, RZ, RZ, R0 ;  /* 0x000000ffff038224 */ /* 0x000fe400078e0000 */
[----:B------:R-:W-:Y:S02]  /*3da0*/  IMAD R8, R6, R11, R8 ;  /* 0x0000000b06087224 */ /* 0x000fe400078e0208 */
[----:B------:R-:W-:Y:S02]  /*3db0*/  IMAD R13, R3, R2, R13 ;  /* 0x00000002030d7224 */ /* 0x000fe400078e020d */
[----:B------:R-:W-:Y:S02]  /*3dc0*/  IMAD R8, R9, R6, R8 ;  /* 0x0000000609087224 */ /* 0x000fe400078e0208 */
.L_x_66:
[----:B------:R-:W-:Y:S05]  /*3dd0*/  BRA.U UP1, `(.L_x_67) ;  /* 0x0000000101107547 */ /* 0x000fea000b800000 */
[----:B------:R-:W-:Y:S04]  /*3de0*/  MOV R0, UR6 ;  /* 0x0000000600007c02 */ /* 0x000fe80008000f00 */
[----:B------:R-:W-:Y:S04]  /*3df0*/  SHF.L.U32 R3, R0, 0x1f, RZ ;  /* 0x0000001f00037819 */ /* 0x000fe800000006ff */
[----:B------:R-:W2:Y:S02]  /*3e00*/  SYNCS.PHASECHK.TRANS64.TRYWAIT P0, [UR7+0x78], R3 ;  /* 0x00007803ff0075a7 */ /* 0x000ea40008001107 */
[----:B--2---:R-:W-:Y:S05]  /*3e10*/  @!P0 BRA `(.L_x_68) ;  /* 0x0000007400d88947 */ /* 0x004fea0003800000 */
.L_x_67:
[----:B------:R-:W-:Y:S02]  /*3e20*/  R2UR UR35, R21 ;  /* 0x00000000152372ca */ /* 0x000fe400000e0000 */
[----:B------:R-:W-:Y:S02]  /*3e30*/  R2UR UR34, R20 ;  /* 0x00000000142272ca */ /* 0x000fe400000e0000 */
[----:B------:R-:W-:Y:S02]  /*3e40*/  ISETP.NE.U32.AND P2, PT, RZ, UR4, PT ;  /* 0x00000004ff007c0c */ /* 0x000fe4000bf45070 */
[----:B------:R-:W-:Y:S02]  /*3e50*/  SHF.L.U32 R12, R31, 0x1f, RZ ;  /* 0x0000001f1f0c7819 */ /* 0x000fe400000006ff */
[----:B------:R-:W-:Y:S05]  /*3e60*/  ISETP.NE.AND.EX P2, PT, RZ, UR5, PT, P2 ;  /* 0x00000005ff007c0c */ /* 0x000fea000bf45320 */
[----:B------:R-:W-:Y:S02]  /*3e70*/  USHF.L.U32 UR35, UR35, 0x7, URZ ;  /* 0x0000000723237899 */ /* 0x000fe400080006ff */
[----:B------:R-:W-:Y:S01]  /*3e80*/  USHF.L.U32 UR34, UR34, 0x8, URZ ;  /* 0x0000000822227899 */ /* 0x000fe200080006ff */
[----:B------:R-:W-:Y:S11]  /*3e90*/  BRA.U !UP3, `(.L_x_69) ;  /* 0x000000010b347547 */ /* 0x000ff6000b800000 */
[----:B------:R-:W-:Y:S01]  /*3ea0*/  UPLOP3.LUT UP0, UPT, UPT, UPT, UP2, 0x80, 0x8 ;  /* 0x000000000008789c */ /* 0x000fe20003f0f020 */
[----:B--2---:R-:W-:Y:S02]  /*3eb0*/  HFMA2 R0, -RZ, RZ, 0, 5.9604644775390625e-08 ;  /* 0x00000001ff007431 */ /* 0x004fe400000001ff */
[----:B------:R-:W-:Y:S03]  /*3ec0*/  IMAD.MOV.U32 R171, RZ, RZ, 0x1 ;  /* 0x00000001ffab7424 */ /* 0x000fe600078e00ff */
[----:B------:R-:W-:Y:S05]  /*3ed0*/  PLOP3.LUT P0, PT, PT, PT, UP0, 0x80, 0x8 ;  /* 0x000000000008781c */ /* 0x000fea0003f0f008 */
[----:B------:R-:W2:Y:S01]  /*3ee0*/  @UP0 LDCU.64 UR10, c[0x0][0x888] ;  /* 0x00011100ff0a07ac */ /* 0x000ea20008000a00 */
[----:B------:R-:W-:Y:S07]  /*3ef0*/  @UP0 UIMAD UR8, UR36, UR4, URZ ;  /* 0x00000004240802a4 */ /* 0x000fee000f8e02ff */
[----:B------:R-:W-:Y:S01]  /*3f00*/  @!P0 PRMT R171, R0, 0x7610, R171 ;  /* 0x0000761000ab8816 */ /* 0x000fe200000000ab */
[----:B--2---:R-:W-:Y:S03]  /*3f10*/  @UP0 UIMAD.WIDE UR10, UR8, 0x4, UR10 ;  /* 0x00000004080a08a5 */ /* 0x004fe6000f8e020a */
[----:B------:R-:W2:Y:S03]  /*3f20*/  @!UP0 LDCU UR8, c[0x0][0x880] ;  /* 0x00011000ff0887ac */ /* 0x000ea60008000800 */
[----:B------:R-:W-:Y:S01]  /*3f30*/  IMAD.U32 R10, RZ, RZ, UR10 ;  /* 0x0000000aff0a7e24 */ /* 0x000fe2000f8e00ff */
[----:B------:R-:W-:Y:S05]  /*3f40*/  MOV R11, UR11 ;  /* 0x0000000b000b7c02 */ /* 0x000fea0008000f00 */
[----:B-----5:R3:W5:Y:S02]  /*3f50*/  @P0 LDG.E R81, desc[UR46][R10.64] ;  /* 0x0000002e0a510981 */ /* 0x020764000c1e1900 */
[----:B--23--:R-:W-:Y:S07]  /*3f60*/  @!P0 IMAD.U32 R81, RZ, RZ, UR8 ;  /* 0x00000008ff518e24 */ /* 0x00cfee000f8e00ff */
.L_x_69:
[----:B-----5:R-:W-:Y:S01]  /*3f70*/  @!P2 FSETP.EQ.AND P0, PT, R81, RZ, PT ;  /* 0x000000ff5100a20b */ /* 0x020fe20003f02000 */
[----:B------:R-:W-:Y:S01]  /*3f80*/  @!UPT UIADD3 URZ, UPT, UPT, URZ, URZ, URZ ;  /* 0x000000fffffff290 */ /* 0x000fe2000fffe0ff */
[----:B------:R-:W-:Y:S11]  /*3f90*/  @!P2 BRA `(.L_x_70) ;  /* 0x000000000014a947 */ /* 0x000ff60003800000 */
[----:B------:R-:W-:Y:S02]  /*3fa0*/  LOP3.LUT P2, RZ, R171, 0xff, RZ, 0xc0, !PT ;  /* 0x000000ffabff7812 */ /* 0x000fe4000784c0ff */
[----:B------:R-:W-:Y:S04]  /*3fb0*/  PLOP3.LUT P0, PT, PT, PT, UP0, 0x80, 0x8 ;  /* 0x000000000008781c */ /* 0x000fe80003f0f008 */
[----:B------:R-:W-:Y:S07]  /*3fc0*/  PLOP3.LUT P0, PT, P0, PT, PT, 0x8, 0x80 ;  /* 0x000000000080781c */ /* 0x000fee000070e170 */
[----:B------:R-:W-:Y:S11]  /*3fd0*/  @P2 FSETP.EQ.AND P0, PT, R81, RZ, PT ;  /* 0x000000ff5100220b */ /* 0x000ff60003f02000 */
[----:B------:R-:W-:Y:S02]  /*3fe0*/  @!UPT UIADD3 URZ, UPT, UPT, URZ, URZ, URZ ;  /* 0x000000fffffff290 */ /* 0x000fe4000fffe0ff */
.L_x_70:
[----:B------:R-:W3:Y:S01]  /*3ff0*/  SYNCS.PHASECHK.TRANS64.TRYWAIT P2, [UR7+0x50], R12 ;  /* 0x0000500cff0075a7 */ /* 0x000ee20008041107 */
[----:B------:R-:W-:Y:S04]  /*4000*/  ELECT P4, URZ, PT ;  /* 0x0000000000ff782f */ /* 0x000fe80003880000 */
[----:B------:R-:W-:Y:S11]  /*4010*/  PLOP3.LUT P4, PT, P0, P4, PT, 0xf2, 0x2f ;  /* 0x00000000002f781c */ /* 0x000ff60000789e72 */
[----:B------:R-:W-:Y:S02]  /*4020*/  @!UPT UIADD3 URZ, UPT, UPT, URZ, URZ, URZ ;  /* 0x000000fffffff290 */ /* 0x000fe4000fffe0ff */
[----:B-1----:R-:W-:Y:S05]  /*4030*/  @!P4 IADD3 R9, P0, PT, R32, 0x580, RZ ;  /* 0x000005802009c810 */ /* 0x002fea0007f1e0ff */
[----:B--2---:R-:W-:Y:S01]  /*4040*/  @!P4 IMAD.X R0, RZ, RZ, R33, P0 ;  /* 0x000000ffff00c224 */ /* 0x004fe200000e0621 */
[----:B---3--:R-:W-:Y:S07]  /*4050*/  @!P2 BRA `(.L_x_71) ;  /* 0x000000740060a947 */ /* 0x008fee0003800000 */
.L_x_149:
[----:B------:R-:W-:Y:S01]  /*4060*/  @!P4 R2UR UR8, R0 ;  /* 0x000000000008c2ca */ /* 0x000fe200000e0000 */
[----:B------:R-:W-:Y:S01]  /*4070*/  VOTEU.ALL UP1, P4 ;  /* 0x0000000000ff7886 */ /* 0x000fe20002020000 */
[----:B------:R-:W-:Y:S01]  /*4080*/  @!P4 R2UR UR9, R9 ;  /* 0x000000000909c2ca */ /* 0x000fe200000e0000 */
[----:B------:R-:W-:Y:S01]  /*4090*/  @!P4 IMAD.MOV.U32 R0, RZ, RZ, 0x2000 ;  /* 0x00002000ff00c424 */ /* 0x000fe200078e00ff */
[----:B------:R-:W-:Y:S01]  /*40a0*/  UMOV UR10, 0x0 ;  /* 0x00000000000a7882 */ /* 0x000fe20000000000 */
[----:B------:R-:W-:Y:S01]  /*40b0*/  UMOV UR11, 0x10000000 ;  /* 0x10000000000b7882 */ /* 0x000fe20000000000 */
[----:B------:R-:W-:Y:S01]  /*40c0*/  @!UP1 UIADD3 UR32, UPT, UPT, UR7, 0x200, URZ ;  /* 0x0000020007209890 */ /* 0x000fe2000fffe0ff */
[----:B------:R-:W-:Y:S01]  /*40d0*/  @!P4 IADD3 R9, P0, PT, R32, 0x580, RZ ;  /* 0x000005802009c810 */ /* 0x000fe20007f1e0ff */
[----:B------:R-:W-:Y:S05]  /*40e0*/  VOTEU.ALL UP1, P4 ;  /* 0x0000000000ff7886 */ /* 0x000fea0002020000 */
[----:B------:R-:W-:Y:S01]  /*40f0*/  IMAD.U32 R11, RZ, RZ, UR8 ;  /* 0x00000008ff0b7e24 */ /* 0x000fe2000f8e00ff */
[----:B------:R-:W-:Y:S01]  /*4100*/  UPRMT UR8, UR37, 0x654, UR33 ;  /* 0x0000065425087896 */ /* 0x000fe20008000021 */
[----:B------:R-:W-:Y:S03]  /*4110*/  IMAD.U32 R10, RZ, RZ, UR9 ;  /* 0x00000009ff0a7e24 */ /* 0x000fe6000f8e00ff */
[----:B------:R-:W-:Y:S02]  /*4120*/  @!P4 R2UR UR15, R11 ;  /* 0x000000000b0fc2ca */ /* 0x000fe400000e0000 */
[----:B------:R-:W-:Y:S11]  /*4130*/  @!P4 R2UR UR14, R10 ;  /* 0x000000000a0ec2ca */ /* 0x000ff600000e0000 */
[----:B------:R-:W-:Y:S02]  /*4140*/  @!UPT UIADD3 URZ, UPT, UPT, URZ, URZ, URZ ;  /* 0x000000fffffff290 */ /* 0x000fe4000fffe0ff */
[----:B------:R2:W-:Y:S01]  /*4150*/  @!UP1 UTMALDG.3D [UR32], [UR14], desc[UR10] ;  /* 0x00000a200e0095b4 */ /* 0x0005e20008011000 */
[----:B------:R3:W-:Y:S01]  /*4160*/  @!P4 SYNCS.ARRIVE.TRANS64.RED.A0TR RZ, [UR7+0x30], R0 ;  /* 0x00003000ffffc9a7 */ /* 0x0007e20008300407 */
[----:B------:R-:W-:Y:S01]  /*4170*/  SYNCS.ARRIVE.TRANS64.RED.A1T0 RZ, [UR8], RZ ;  /* 0x000000ffffff79a7 */ /* 0x000fe20008100408 */
[----:B---3--:R-:W-:Y:S01]  /*4180*/  @!P4 IMAD.X R0, RZ, RZ, R33, P0 ;  /* 0x000000ffff00c224 */ /* 0x008fe200000e0621 */
[----:B------:R-:W3:Y:S02]  /*4190*/  SYNCS.PHASECHK.TRANS64.TRYWAIT P2, [UR7+0x58], R12 ;  /* 0x0000580cff0075a7 */ /* 0x000ee40008041107 */
[----:B--23--:R-:W-:Y:S05]  /*41a0*/  @!P2 BRA `(.L_x_72) ;  /* 0x000000740024a947 */ /* 0x00cfea0003800000 */
.L_x_151:
        /* <DEDUP_REMOVED lines=8> */
[----:B------:R-:W-:Y:S01]  /*4230*/  @!UP1 UIADD3 UR24, UPT, UPT, UR7, 0x2200, URZ ;  /* 0x0000220007189890 */ /* 0x000fe2000fffe0ff */
[----:B------:R-:W-:Y:S01]  /*4240*/  VOTEU.ALL UP1, P4 ;  /* 0x0000000000ff7886 */ /* 0x000fe20002020000 */
[----:B------:R-:W-:Y:S01]  /*4250*/  UMOV UR27, UR35 ;  /* 0x00000023001b7c82 */ /* 0x000fe20008000000 */
[----:B------:R-:W-:Y:S02]  /*4260*/  UMOV UR28, UR36 ;  /* 0x00000024001c7c82 */ /* 0x000fe40008000000 */
[----:B------:R-:W-:Y:S01]  /*4270*/  IMAD.U32 R11, RZ, RZ, UR8 ;  /* 0x00000008ff0b7e24 */ /* 0x000fe2000f8e00ff */
[----:B------:R-:W-:Y:S01]  /*4280*/  UPRMT UR8, UR37, 0x654, UR25 ;  /* 0x0000065425087896 */ /* 0x000fe20008000019 */
[----:B------:R-:W-:Y:S02]  /*4290*/  IMAD.U32 R10, RZ, RZ, UR9 ;  /* 0x00000009ff0a7e24 */ /* 0x000fe4000f8e00ff */
[----:B------:R-:W-:Y:S01]  /*42a0*/  @!P4 IMAD.X R20, RZ, RZ, R33, P0 ;  /* 0x000000ffff14c224 */ /* 0x000fe200000e0621 */
[----:B------:R-:W-:Y:S02]  /*42b0*/  @!P4 R2UR UR15, R11 ;  /* 0x000000000b0fc2ca */ /* 0x000fe400000e0000 */
[----:B------:R-:W-:Y:S11]  /*42c0*/  @!P4 R2UR UR14, R10 ;  /* 0x000000000a0ec2ca */ /* 0x000ff600000e0000 */
[----:B------:R-:W-:Y:S02]  /*42d0*/  @!UPT UIADD3 URZ, UPT, UPT, URZ, URZ, URZ ;  /* 0x000000fffffff290 */ /* 0x000fe4000fffe0ff */
[----:B------:R2:W-:Y:S01]  /*42e0*/  @!UP1 UTMALDG.3D [UR24], [UR14], desc[UR10] ;  /* 0x00000a180e0095b4 */ /* 0x0005e20008011000 */
[----:B------:R2:W-:Y:S01]  /*42f0*/  @!P4 SYNCS.ARRIVE.TRANS64.RED.A0TR RZ, [UR7+0x38], R0 ;  /* 0x00003800ffffc9a7 */ /* 0x0005e20008300407 */
[----:B------:R-:W-:Y:S01]  /*4300*/  SYNCS.ARRIVE.TRANS64.RED.A1T0 RZ, [UR8], RZ ;  /* 0x000000ffffff79a7 */ /* 0x000fe20008100408 */
[----:B------:R-:W3:Y:S02]  /*4310*/  SYNCS.PHASECHK.TRANS64.TRYWAIT P2, [UR7+0x60], R12 ;  /* 0x0000600cff0075a7 */ /* 0x000ee40008041107 */
[----:B--23--:R-:W-:Y:S05]  /*4320*/  @!P2 BRA `(.L_x_73) ;  /* 0x0000007000dca947 */ /* 0x00cfea0003800000 */
.L_x_153:
[----:B------:R-:W2:Y:S01]  /*4330*/  LDC.64 R14, c[0x0][0xb10] ;  /* 0x0002c400ff0e7b82 */ /* 0x000ea20000000a00 */
[----:B------:R-:W-:Y:S01]  /*4340*/  @!P4 R2UR UR8, R20 ;  /* 0x000000001408c2ca */ /* 0x000fe200000e0000 */
[----:B------:R-:W-:Y:S01]  /*4350*/  VOTEU.ALL UP1, P4 ;  /* 0x0000000000ff7886 */ /* 0x000fe20002020000 */
[----:B------:R-:W-:Y:S01]  /*4360*/  @!P4 R2UR UR9, R21 ;  /* 0x000000001509c2ca */ /* 0x000fe200000e0000 */
[----:B------:R-:W-:Y:S01]  /*4370*/  UMOV UR10, 0x0 ;  /* 0x00000000000a7882 */ /* 0x000fe20000000000 */
[----:B------:R-:W-:Y:S03]  /*4380*/  UMOV UR11, 0x10000000 ;  /* 0x10000000000b7882 */ /* 0x000fe60000000000 */
[----:B------:R-:W3:Y:S01]  /*4390*/  LDC.64 R10, c[0x0][0xb18] ;  /* 0x0002c600ff0a7b82 */ /* 0x000ee20000000a00 */
[----:B------:R-:W-:Y:S01]  /*43a0*/  @!UP1 UIADD3 UR18, UPT, UPT, UR34, 0x80, URZ ;  /* 0x0000008022129890 */ /* 0x000fe2000fffe0ff */
[----:B------:R-:W-:Y:S01]  /*43b0*/  @P3 SHF.R.U32.HI R28, RZ, 0x10, R25 ;  /* 0x00000010ff1c3819 */ /* 0x000fe20000011619 */
[----:B------:R-:W-:Y:S01]  /*43c0*/  @!UP1 UIADD3 UR16, UPT, UPT, UR7, 0x4200, URZ ;  /* 0x0000420007109890 */ /* 0x000fe2000fffe0ff */
[----:B------:R-:W-:Y:S01]  /*43d0*/  VIADD R30, R30, 0x1 ;  /* 0x000000011e1e7836 */ /* 0x000fe20000000000 */
[----:B------:R-:W-:Y:S03]  /*43e0*/  VOTEU.ALL UP1, P4 ;  /* 0x0000000000ff7886 */ /* 0x000fe60002020000 */
[----:B------:R-:W5:Y:S01]  /*43f0*/  @!P1 LDC R0, c[0x0][0xb20] ;  /* 0x0002c800ff009b82 */ /* 0x000f620000000800 */
[----:B------:R-:W-:Y:S01]  /*4400*/  UMOV UR19, UR35 ;  /* 0x0000002300137c82 */ /* 0x000fe20008000000 */
[----:B------:R-:W-:Y:S01]  /*4410*/  IMAD.U32 R21, RZ, RZ, UR8 ;  /* 0x00000008ff157e24 */ /* 0x000fe2000f8e00ff */
[----:B------:R-:W-:Y:S05]  /*4420*/  UMOV UR20, UR36 ;  /* 0x0000002400147c82 */ /* 0x000fea0008000000 */
[----:B-1----:R-:W1:Y:S01]  /*4430*/  @!P1 LDC R3, c[0x0][0xb0c] ;  /* 0x0002c300ff039b82 */ /* 0x002e620000000800 */
[----:B------:R-:W-:Y:S01]  /*4440*/  IMAD.U32 R20, RZ, RZ, UR9 ;  /* 0x00000009ff147e24 */ /* 0x000fe2000f8e00ff */
[----:B------:R-:W-:Y:S01]  /*4450*/  UPRMT UR8, UR37, 0x654, UR17 ;  /* 0x0000065425087896 */ /* 0x000fe20008000011 */
[----:B------:R-:W-:Y:S03]  /*4460*/  @!P4 R2UR UR15, R21 ;  /* 0x00000000150fc2ca */ /* 0x000fe600000e0000 */
[----:B------:R-:W-:Y:S01]  /*4470*/  @!P4 R2UR UR14, R20 ;  /* 0x00000000140ec2ca */ /* 0x000fe200000e0000 */
[----:B------:R-:W-:Y:S11]  /*4480*/  @!P4 IMAD.MOV.U32 R20, RZ, RZ, 0x2000 ;  /* 0x00002000ff14c424 */ /* 0x000ff600078e00ff */
[----:B------:R-:W-:Y:S01]  /*4490*/  @!UPT UIADD3 URZ, UPT, UPT, URZ, URZ, URZ ;  /* 0x000000fffffff290 */ /* 0x000fe2000fffe0ff */
[----:B------:R1:W-:Y:S01]  /*44a0*/  @!UP1 UTMALDG.3D [UR16], [UR14], desc[UR10] ;  /* 0x00000a100e0095b4 */ /* 0x0003e20008011000 */
[----:B------:R1:W-:Y:S02]  /*44b0*/  @!P4 SYNCS.ARRIVE.TRANS64.RED.A0TR RZ, [UR7+0x40], R20 ;  /* 0x00004014ffffc9a7 */ /* 0x0003e40008300407 */
[----:B-1----:R-:W-:Y:S01]  /*44c0*/  @!P1 ISETP.NE.AND P2, PT, R3, 0x1, PT ;  /* 0x000000010300980c */ /* 0x002fe20003f45270 */
[C---:B--2---:R-:W-:Y:S01]  /*44d0*/  @!P1 IMAD.HI.U32 R14, R13.reuse, R14, RZ ;  /* 0x0000000e0d0e9227 */ /* 0x044fe200078e00ff */
[----:B---3--:R-:W-:Y:S03]  /*44e0*/  @!P1 ISETP.NE.AND P0, PT, R10, 0x1, PT ;  /* 0x000000010a00980c */ /* 0x008fe60003f05270 */
[C---:B------:R-:W-:Y:S01]  /*44f0*/  @!P1 IMAD.HI.U32 R11, R8.reuse, R11, RZ ;  /* 0x0000000b080b9227 */ /* 0x040fe200078e00ff */
[----:B------:R-:W-:Y:S04]  /*4500*/  @!P1 SHF.R.U32.HI R14, RZ, R15, R14 ;  /* 0x0000000fff0e9219 */ /* 0x000fe8000001160e */
[----:B-----5:R-:W-:Y:S01]  /*4510*/  @!P1 SHF.R.U32.HI R9, RZ, R0, R11 ;  /* 0x00000000ff099219 */ /* 0x020fe2000001160b */
[----:B------:R-:W-:Y:S01]  /*4520*/  SYNCS.ARRIVE.TRANS64.RED.A1T0 RZ, [UR8], RZ ;  /* 0x000000ffffff79a7 */ /* 0x000fe20008100408 */
[----:B------:R-:W-:Y:S02]  /*4530*/  @!P1 SEL R14, R13, R14, !P2 ;  /* 0x0000000e0d0e9207 */ /* 0x000fe40005000000 */
[----:B------:R-:W-:Y:S01]  /*4540*/  @!P1 SEL R9, R8, R9, !P0 ;  /* 0x0000000908099207 */ /* 0x000fe20004000000 */
[----:B------:R-:W1:Y:S04]  /*4550*/  SYNCS.PHASECHK.TRANS64.TRYWAIT P5, [UR7+0x68], R12 ;  /* 0x0000680cff0075a7 */ /* 0x000e6800080a1107 */
[----:B------:R-:W-:Y:S02]  /*4560*/  @!P1 IMAD.IADD R0, R9, 0x1, -R14 ;  /* 0x0000000109009824 */ /* 0x000fe400078e0a0e */
[----:B------:R-:W-:Y:S02]  /*4570*/  @!P1 IMAD.IADD R9, R14, 0x1, -R9 ;  /* 0x000000010e099824 */ /* 0x000fe400078e0a09 */
[----:B------:R-:W-:Y:S02]  /*4580*/  @!P1 IMAD R13, R0, R3, R13 ;  /* 0x00000003000d9224 */ /* 0x000fe400078e020d */
[----:B------:R-:W-:Y:S01]  /*4590*/  @!P1 IMAD R8, R9, R10, R8 ;  /* 0x0000000a09089224 */ /* 0x000fe200078e0208 */
[----:B-1----:R-:W-:Y:S06]  /*45a0*/  @!P5 BRA `(.L_x_74) ;  /* 0x000000700054d947 */ /* 0x002fec0003800000 */
.L_x_155:
[----:B-1----:R-:W-:Y:S01]  /*45b0*/  @!P4 IADD3 R3, P0, PT, R32, 0x580, RZ ;  /* 0x000005802003c810 */ /* 0x002fe20007f1e0ff */
[----:B------:R-:W-:Y:S01]  /*45c0*/  VOTEU.ALL UP1, P4 ;  /* 0x0000000000ff7886 */ /* 0x000fe20002020000 */
[----:B------:R-:W-:Y:S01]  /*45d0*/  UMOV UR18, 0x0 ;  /* 0x0000000000127882 */ /* 0x000fe20000000000 */
[----:B------:R-:W-:Y:S01]  /*45e0*/  UMOV UR19, 0x10000000 ;  /* 0x1000000000137882 */ /* 0x000fe20000000000 */
[----:B------:R-:W-:Y:S01]  /*45f0*/  @!P4 R2UR UR9, R3 ;  /* 0x000000000309c2ca */ /* 0x000fe200000e0000 */
[----:B------:R-:W-:Y:S01]  /*4600*/  @!P4 IMAD.X R0, RZ, RZ, R33, P0 ;  /* 0x000000ffff00c224 */ /* 0x000fe200000e0621 */
[----:B------:R-:W-:Y:S01]  /*4610*/  @!UP1 UIADD3 UR10, UPT, UPT, UR34, 0xc0, URZ ;  /* 0x000000c0220a9890 */ /* 0x000fe2000fffe0ff */
[----:B------:R-:W-:Y:S01]  /*4620*/  ISETP.NE.AND P0, PT, R30, 0x2, PT ;  /* 0x000000021e00780c */ /* 0x000fe20003f05270 */
[----:B------:R-:W-:Y:S01]  /*4630*/  UMOV UR11, UR35 ;  /* 0x00000023000b7c82 */ /* 0x000fe20008000000 */
[----:B------:R-:W-:Y:S01]  /*4640*/  UMOV UR12, UR36 ;  /* 0x00000024000c7c82 */ /* 0x000fe20008000000 */
[----:B------:R-:W-:Y:S01]  /*4650*/  @!P4 R2UR UR8, R0 ;  /* 0x000000000008c2ca */ /* 0x000fe200000e0000 */
[----:B------:R-:W-:Y:S01]  /*4660*/  IMAD.IADD R20, R8, 0x1, R147 ;  /* 0x0000000108147824 */ /* 0x000fe200078e0293 */
[----:B------:R-:W-:Y:S01]  /*4670*/  @P3 R2UR UR36, R28 ;  /* 0x000000001c2432ca */ /* 0x000fe200000e0000 */
[----:B------:R-:W-:Y:S01]  /*4680*/  IMAD.IADD R21, R13, 0x1, R170 ;  /* 0x000000010d157824 */ /* 0x000fe200078e02aa */
[----:B------:R-:W-:Y:S02]  /*4690*/  SEL R0, RZ, 0x1, P0 ;  /* 0x00000001ff007807 */ /* 0x000fe40000000000 */
[----:B------:R-:W-:Y:S01]  /*46a0*/  LOP3.LUT R31, R31, 0x1, RZ, 0x3c, !PT ;  /* 0x000000011f1f7812 */ /* 0x000fe200078e3cff */
[----:B------:R-:W-:Y:S01]  /*46b0*/  IMAD.U32 R10, RZ, RZ, UR9 ;  /* 0x00000009ff0a7e24 */ /* 0x000fe2000f8e00ff */
[----:B------:R-:W-:Y:S01]  /*46c0*/  @!UP1 UIADD3 UR9, UPT, UPT, UR7, 0x48, URZ ;  /* 0x0000004807099890 */ /* 0x000fe2000fffe0ff */
[----:B------:R-:W-:Y:S02]  /*46d0*/  LOP3.LUT R29, R29, R0, RZ, 0x3c, !PT ;  /* 0x000000001d1d7212 */ /* 0x000fe400078e3cff */
[----:B------:R-:W-:Y:S02]  /*46e0*/  SEL R30, R30, RZ, P0 ;  /* 0x000000ff1e1e7207 */ /* 0x000fe40000000000 */
[----:B------:R-:W-:Y:S01]  /*46f0*/  IMAD.U32 R11, RZ, RZ, UR8 ;  /* 0x00000008ff0b7e24 */ /* 0x000fe2000f8e00ff */
[----:B------:R-:W-:Y:S01]  /*4700*/  @!P4 R2UR UR14, R10 ;  /* 0x000000000a0ec2ca */ /* 0x000fe200000e0000 */
[----:B------:R-:W-:Y:S01]  /*4710*/  @!UP1 UIADD3 UR8, UPT, UPT, UR7, 0x6200, URZ ;  /* 0x0000620007089890 */ /* 0x000fe2000fffe0ff */
[----:B------:R-:W-:Y:S02]  /*4720*/  VOTEU.ALL UP1, P4 ;  /* 0x0000000000ff7886 */ /* 0x000fe40002020000 */
[----:B------:R-:W-:Y:S11]  /*4730*/  @!P4 R2UR UR15, R11 ;  /* 0x000000000b0fc2ca */ /* 0x000ff600000e0000 */
[----:B------:R-:W-:Y:S02]  /*4740*/  @!UPT UIADD3 URZ, UPT, UPT, URZ, URZ, URZ ;  /* 0x000000fffffff290 */ /* 0x000fe4000fffe0ff */
[----:B------:R2:W-:Y:S01]  /*4750*/  @!UP1 UTMALDG.3D [UR8], [UR14], desc[UR18] ;  /* 0x000012080e0095b4 */ /* 0x0005e20008011000 */
[----:B------:R2:W-:Y:S01]  /*4760*/  @!P4 SYNCS.ARRIVE.TRANS64.RED.A0TR RZ, [UR7+0x48], R23 ;  /* 0x00004817ffffc9a7 */ /* 0x0005e20008300407 */
[----:B------:R-:W-:Y:S01]  /*4770*/  UPLOP3.LUT UP1, UPT, UPT, UPT, UPT, 0x80, 0x8 ;  /* 0x000000000008789c */ /* 0x000fe20003f2f070 */
[----:B------:R-:W-:Y:S01]  /*4780*/  SYNCS.ARRIVE.TRANS64.RED.A1T0 RZ, [UR13], RZ ;  /* 0x000000ffffff79a7 */ /* 0x000fe2000810040d */
[----:B------:R-:W-:Y:S09]  /*4790*/  @P3 BRA `(.L_x_75) ;  /* 0xfffffff000943947 */ /* 0x000ff2000383ffff */
[----:B------:R-:W-:-:S04]  /*47a0*/  SHF.L.U32 R3, R31, 0x1f, RZ ;  /* 0x0000001f1f037819 */ /* 0x000fc800000006ff */
[----:B------:R-:W1:Y:S02]  /*47b0*/  SYNCS.PHASECHK.TRANS64.TRYWAIT P0, [UR7+0x50], R3 ;  /* 0x00005003ff0075a7 */ /* 0x000e640008001107 */
[----:B-1----:R-:W-:Y:S05]  /*47c0*/  @!P0 BRA `(.L_x_76) ;  /* 0x0000006c00e48947 */ /* 0x002fea0003800000 */
.L_x_157:
[----:B------:R-:W3:Y:S02]  /*47d0*/  SYNCS.PHASECHK.TRANS64.TRYWAIT P0, [UR7+0x58], R3 ;  /* 0x00005803ff0075a7 */ /* 0x000ee40008001107 */
[----:B---3--:R-:W-:Y:S05]  /*47e0*/  @!P0 BRA `(.L_x_77) ;  /* 0x0000006c00f48947 */ /* 0x008fea0003800000 */
.L_x_159:
[----:B------:R-:W3:Y:S02]  /*47f0*/  SYNCS.PHASECHK.TRANS64.TRYWAIT P0, [UR7+0x60], R3 ;  /* 0x00006003ff0075a7 */ /* 0x000ee40008001107 */
[----:B---3--:R-:W-:Y:S05]  /*4800*/  @!P0 BRA `(.L_x_78) ;  /* 0x0000007000048947 */ /* 0x008fea0003800000 */
.L_x_161:
[----:B-1----:R-:W-:-:S07]  /*4810*/  MOV R0, UR7 ;  /* 0x0000000700007c02 */ /* 0x002fce0008000f00 */
.L_x_79:
[----:B-1----:R-:W-:-:S04]  /*4820*/  SHF.L.U32 R3, R31, 0x1f, RZ ;  /* 0x0000001f1f037819 */ /* 0x002fc800000006ff */
[----:B------:R1:W3:Y:S03]  /*4830*/  SYNCS.PHASECHK.TRANS64.TRYWAIT P0, [R0+URZ+0x68], R3 ;  /* 0x00006803000075a7 */ /* 0x0002e600080011ff */
[----:B---3--:R-:W-:Y:S05]  /*4840*/  @!P0 NANOSLEEP.SYNCS 0x989680 ;  /* 0x009896800000895d */ /* 0x008fea0003900000 */
[----:B------:R-:W3:Y:S02]  /*4850*/  @!P0 SYNCS.PHASECHK.TRANS64 P0, [R0+URZ+0x68], R3 ;  /* 0x00006803000085a7 */ /* 0x000ee400080010ff */
[----:B--23--:R-:W-:Y:S05]  /*4860*/  @P0 EXIT ;  /* 0x000000000000094d */ /* 0x00cfea0003800000 */
[----:B------:R-:W-:Y:S05]  /*4870*/  BRA `(.L_x_79) ;  /* 0xfffffffc00e87947 */ /* 0x000fea000383ffff */
.L_x_64:
[----:B------:R-:W-:-:S06]  /*4880*/  UISETP.GE.AND UP1, UPT, UR8, 0x4, UPT ;  /* 0x000000040800788c */ /* 0x000fcc000bf26270 */
[----:B------:R-:W-:-:S13]  /*4890*/  PLOP3.LUT P0, PT, PT, PT, UP1, 0x80, 0x8 ;  /* 0x000000000008781c */ /* 0x000fda0003f0f018 */
[----:B------:R-:W-:Y:S05]  /*48a0*/  @!P0 EXIT ;  /* 0x000000000000894d */ /* 0x000fea0003800000 */
[----:B------:R-:W-:Y:S01]  /*48b0*/  BAR.SYNC.DEFER_BLOCKING 0x6, 0xa0 ;  /* 0x0182800000007b1d */ /* 0x000fe20000010000 */
[C---:B------:R-:W-:Y:S01]  /*48c0*/  IMAD.SHL.U32 R3, R185.reuse, 0x40, RZ ;  /* 0x00000040b9037824 */ /* 0x040fe200078e00ff */
[C---:B------:R-:W-:Y:S01]  /*48d0*/  LOP3.LUT R189, R185.reuse, 0x60, RZ, 0xc0, !PT ;  /* 0x00000060b9bd7812 */ /* 0x040fe200078ec0ff */
[C---:B------:R-:W-:Y:S01]  /*48e0*/  IMAD.SHL.U32 R172, R185.reuse, 0x8, RZ ;  /* 0x00000008b9ac7824 */ /* 0x040fe200078e00ff */
[C---:B------:R-:W-:Y:S01]  /*48f0*/  LOP3.LUT R187, R185.reuse, 0x2, RZ, 0xc0, !PT ;  /* 0x00000002b9bb7812 */ /* 0x040fe200078ec0ff */
[----:B------:R-:W-:Y:S01]  /*4900*/  IMAD.U32 R79, R185, 0x10000, RZ ;  /* 0x00010000b94f7824 */ /* 0x000fe200078e00ff */
[----:B------:R-:W-:Y:S02]  /*4910*/  UMOV UR49, 0x400 ;  /* 0x0000040000317882 */ /* 0x000fe40000000000 */
[----:B------:R-:W1:Y:S01]  /*4920*/  LDC R177, c[0x0][0x370] ;  /* 0x0000dc00ffb17b82 */ /* 0x000e620000000800 */
[----:B------:R-:W-:Y:S01]  /*4930*/  ULEA UR49, UR37, UR49, 0x18 ;  /* 0x0000003125317291 */ /* 0x000fe2000f8ec0ff */
[----:B------:R-:W-:Y:S01]  /*4940*/  LOP3.LUT R5, R3, 0x180, RZ, 0xc0, !PT ;  /* 0x0000018003057812 */ /* 0x000fe200078ec0ff */
[----:B------:R-:W-:Y:S01]  /*4950*/  HFMA2 R191, -RZ, RZ, 0, 0 ;  /* 0x00000000ffbf7431 */ /* 0x000fe200000001ff */
[----:B------:R-:W-:Y:S01]  /*4960*/  LOP3.LUT R79, R79, 0x600000, RZ, 0xc0, !PT ;  /* 0x006000004f4f7812 */ /* 0x000fe200078ec0ff */
[----:B------:R-:W-:Y:S01]  /*4970*/  UIADD3 UR4, UPT, UPT, UR49, 0x8200, URZ ;  /* 0x0000820031047890 */ /* 0x000fe2000fffe0ff */
[----:B------:R-:W-:Y:S01]  /*4980*/  LOP3.LUT R172, R5, 0x30, R172, 0xf8, !PT ;  /* 0x0000003005ac7812 */ /* 0x000fe200078ef8ac */
[----:B------:R-:W-:Y:S01]  /*4990*/  IMAD.MOV.U32 R76, RZ, RZ, RZ ;  /* 0x000000ffff4c7224 */ /* 0x000fe200078e00ff */
[----:B------:R-:W2:Y:S01]  /*49a0*/  LDC R74, c[0x0][0xb0c] ;  /* 0x0002c300ff4a7b82 */ /* 0x000ea20000000800 */
[----:B------:R-:W-:-:S02]  /*49b0*/  LOP3.LUT R185, R185, 0x4, RZ, 0xc0, !PT ;  /* 0x00000004b9b97812 */ /* 0x000fc400078ec0ff */
[----:B------:R-:W-:Y:S02]  /*49c0*/  CS2R R182, SRZ ;  /* 0x0000000000b67805 */ /* 0x000fe4000001ff00 */
[----:B------:R-:W-:Y:S02]  /*49d0*/  LOP3.LUT R172, R172, 0x1e40, R3, 0xf8, !PT ;  /* 0x00001e40acac7812 */ /* 0x000fe400078ef803 */
[----:B------:R-:W-:Y:S02]  /*49e0*/  CS2R R180, SRZ ;  /* 0x0000000000b47805 */ /* 0x000fe4000001ff00 */
[----:B------:R-:W-:Y:S01]  /*49f0*/  IADD3 R184, PT, PT, -R185, 0x2, RZ ;  /* 0x00000002b9b87810 */ /* 0x000fe20007ffe1ff */
[----:B------:R-:W-:Y:S01]  /*4a00*/  IMAD.MOV R176, RZ, RZ, -R187 ;  /* 0x000000ffffb07224 */ /* 0x000fe200078e0abb */
[----:B------:R-:W-:Y:S01]  /*4a10*/  MOV R188, UR4 ;  /* 0x0000000400bc7c02 */ /* 0x000fe20008000f00 */
[----:B------:R-:W4:Y:S01]  /*4a20*/  LDC R174, c[0x0][0xb20] ;  /* 0x0002c800ffae7b82 */ /* 0x000f220000000800 */
[----:B------:R-:W3:Y:S01]  /*4a30*/  LDS R0, [UR49+0x110] ;  /* 0x00011031ff007984 */ /* 0x000ee20008000800 */
[----:B------:R-:W-:Y:S01]  /*4a40*/  VIADD R186, R172, UR49 ;  /* 0x00000031acba7c36 */ /* 0x000fe20008000000 */
[----:B------:R-:W1:Y:S01]  /*4a50*/  LDCU.64 UR52, c[0x0][0x348] ;  /* 0x00006900ff3477ac */ /* 0x000e620008000a00 */
[----:B------:R-:W-:-:S02]  /*4a60*/  IMAD.MOV R175, RZ, RZ, -R185 ;  /* 0x000000ffffaf7224 */ /* 0x000fc400078e0ab9 */
[----:B------:R-:W-:Y:S01]  /*4a70*/  VIADD R186, R186, 0x200 ;  /* 0x00000200baba7836 */ /* 0x000fe20000000000 */
[----:B------:R-:W1:Y:S01]  /*4a80*/  LDCU.64 UR38, c[0x0][0x888] ;  /* 0x00011100ff2677ac */ /* 0x000e620008000a00 */
[----:B------:R-:W1:Y:S01]  /*4a90*/  LDC R73, c[0x0][0xb30] ;  /* 0x0002cc00ff497b82 */ /* 0x000e620000000800 */
[----:B------:R-:W1:Y:S01]  /*4aa0*/  LDCU.64 UR44, c[0x0][0x890] ;  /* 0x00011200ff2c77ac */ /* 0x000e620008000a00 */
[----:B------:R-:W-:-:S06]  /*4ab0*/  UIADD3 UR48, UPT, UPT, UR49, 0x200, URZ ;  /* 0x0000020031307890 */ /* 0x000fcc000fffe0ff */
[----:B------:R-:W1:Y:S08]  /*4ac0*/  LDC.64 R168, c[0x0][0xb10] ;  /* 0x0002c400ffa87b82 */ /* 0x000e700000000a00 */
[----:B------:R-:W1:Y:S08]  /*4ad0*/  LDC.64 R70, c[0x0][0xb18] ;  /* 0x0002c600ff467b82 */ /* 0x000e700000000a00 */
[----:B------:R-:W1:Y:S08]  /*4ae0*/  LDC.64 R68, c[0x0][0xb28] ;  /* 0x0002ca00ff447b82 */ /* 0x000e700000000a00 */
[----:B------:R-:W1:Y:S01]  /*4af0*/  LDC.64 R166, c[0x0][0x8b0] ;  /* 0x00022c00ffa67b82 */ /* 0x000e620000000a00 */
[----:B---3--:R-:W-:-:S07]  /*4b00*/  IMAD.IADD R79, R0, 0x1, R79 ;  /* 0x00000001004f7824 */ /* 0x008fce00078e024f */
[----:B------:R-:W3:Y:S08]  /*4b10*/  LDC.64 R164, c[0x0][0x8a8] ;  /* 0x00022a00ffa47b82 */ /* 0x000ef00000000a00 */
[----:B--2-4-:R-:W1:Y:S02]  /*4b20*/  LDC R178, c[0x0][0x374] ;  /* 0x0000dd00ffb27b82 */ /* 0x014e640000000800 */
.L_x_124:
[C---:B------:R-:W-:Y:S02]  /*4b30*/  LEA R0, R191.reuse, UR49, 0x3 ;  /* 0x00000031bf007c11 */ /* 0x040fe4000f8e18ff */
[----:B------:R-:W-:Y:S02]  /*4b40*/  SHF.L.U32 R3, R182, 0x1f, RZ ;  /* 0x0000001fb6037819 */ /* 0x000fe400000006ff */
[----:B------:R-:W-:Y:S02]  /*4b50*/  LEA R16, R191, UR49, 0x4 ;  /* 0x00000031bf107c11 */ /* 0x000fe4000f8e20ff */
[----:B------:R-:W2:Y:S02]  /*4b60*/  SYNCS.PHASECHK.TRANS64.TRYWAIT P0, [R0+URZ+0x80], R3 ;  /* 0x00008003000075a7 */ /* 0x000ea400080011ff */
[----:B-12---:R-:W-:Y:S05]  /*4b70*/  @!P0 BRA `(.L_x_80) ;  /* 0x0000006c00408947 */ /* 0x006fea0003800000 */
.L_x_162:
[----:B------:R-:W4:Y:S01]  /*4b80*/  LDC.64 R12, c[0x0][0xb10] ;  /* 0x0002c400ff0c7b82 */ /* 0x000f220000000a00 */
[----:B------:R-:W3:Y:S01]  /*4b90*/  LDS.128 R16, [R16+0xf0] ;  /* 0x0000f00010107984 */ /* 0x000ee20000000c00 */
[----:B-1----:R-:W-:Y:S01]  /*4ba0*/  ISETP.NE.AND P1, PT, R73, 0x1, PT ;  /* 0x000000014900780c */ /* 0x002fe20003f25270 */
[----:B--2---:R-:W-:Y:S01]  /*4bb0*/  VIADD R0, R0, 0x90 ;  /* 0x0000009000007836 */ /* 0x004fe20000000000 */
[----:B------:R-:W-:Y:S04]  /*4bc0*/  ISETP.GE.AND P0, PT, R72, 0x1, PT ;  /* 0x000000014800780c */ /* 0x000fe80003f06270 */
[----:B------:R-:W1:Y:S01]  /*4bd0*/  LDC.64 R10, c[0x0][0xb18] ;  /* 0x0002c600ff0a7b82 */ /* 0x000e620000000a00 */
[----:B------:R-:W-:Y:S01]  /*4be0*/  PRMT R0, RZ, 0x654, R0 ;  /* 0x00000654ff007816 */ /* 0x000fe20000000000 */
[----:B------:R-:W-:Y:S01]  /*4bf0*/  @!PT LDS RZ, [RZ] ;  /* 0x00000000fffff984 */ /* 0x000fe20000000800 */
[----:B------:R-:W-:Y:S01]  /*4c00*/  @!PT LDS RZ, [RZ] ;  /* 0x00000000fffff984 */ /* 0x000fe20000000800 */
[----:B------:R-:W-:Y:S01]  /*4c10*/  @!PT LDS RZ, [RZ] ;  /* 0x00000000fffff984 */ /* 0x000fe20000000800 */
[----:B------:R-:W-:Y:S01]  /*4c20*/  @!PT LDS RZ, [RZ] ;  /* 0x00000000fffff984 */ /* 0x000fe20000000800 */
[----:B------:R2:W-:Y:S06]  /*4c30*/  MEMBAR.ALL.CTA ;  /* 0x0000000000007992 */ /* 0x0005ec0000008000 */
[----:B--2---:R-:W2:Y:S01]  /*4c40*/  FENCE.VIEW.ASYNC.S ;  /* 0x00000000000073c6 */ /* 0x004ea20000000000 */
[----:B------:R-:W1:Y:S08]  /*4c50*/  @!P1 LDC R14, c[0x0][0xb20] ;  /* 0x0002c800ff0e9b82 */ /* 0x000e700000000800 */
[----:B------:R-:W1:Y:S01]  /*4c60*/  @!P1 LDC R9, c[0x0][0xb0c] ;  /* 0x0002c300ff099b82 */ /* 0x000e620000000800 */
[----:B--2---:R2:W-:Y:S01]  /*4c70*/  SYNCS.ARRIVE.TRANS64.RED.A1T0 RZ, [R0+URZ], RZ ;  /* 0x000000ff00ff79a7 */ /* 0x0045e200081004ff */
[----:B---3--:R-:W-:Y:S04]  /*4c80*/  LOP3.LUT P4, RZ, R18, 0x1, RZ, 0xc0, !PT ;  /* 0x0000000112ff7812 */ /* 0x008fe8000788c0ff */
[----:B------:R-:W-:Y:S09]  /*4c90*/  P2R R190, PR, RZ, 0x10 ;  /* 0x00000010ffbe7803 */ /* 0x000ff20000000000 */
[----:B------:R-:W-:Y:S02]  /*4ca0*/  @P4 MOV R77, R16 ;  /* 0x00000010004d4202 */ /* 0x000fe40000000f00 */
[----:B------:R-:W-:Y:S01]  /*4cb0*/  @P4 LOP3.LUT R75, R17, 0xffff, RZ, 0xc0, !PT ;  /* 0x0000ffff114b4812 */ /* 0x000fe200078ec0ff */
[----:B--2-4-:R-:W-:Y:S06]  /*4cc0*/  @!P0 BRA `(.L_x_81) ;  /* 0x0000000000a48947 */ /* 0x014fec0003800000 */
[----:B------:R-:W-:Y:S01]  /*4cd0*/  IMAD.HI.U32 R23, R178, R71, RZ ;  /* 0x00000047b2177227 */ /* 0x000fe200078e00ff */
[----:B------:R-:W-:Y:S02]  /*4ce0*/  ISETP.NE.AND P0, PT, R70, 0x1, PT ;  /* 0x000000014600780c */ /* 0x000fe40003f05270 */
[----:B------:R-:W-:Y:S01]  /*4cf0*/  ISETP.NE.AND P2, PT, R72, 0x1, PT ;  /* 0x000000014800780c */ /* 0x000fe20003f45270 */
[----:B------:R-:W-:Y:S01]  /*4d00*/  IMAD.HI.U32 R22, R177, R168, RZ ;  /* 0x000000a8b1167227 */ /* 0x000fe200078e00ff */
[----:B------:R-:W-:Y:S02]  /*4d10*/  SHF.R.U32.HI R23, RZ, R174, R23 ;  /* 0x000000aeff177219 */ /* 0x000fe40000011617 */
[----:B------:R-:W-:Y:S01]  /*4d20*/  ISETP.NE.AND P3, PT, R74, 0x1, PT ;  /* 0x000000014a00780c */ /* 0x000fe20003f65270 */
[----:B------:R-:W-:Y:S01]  /*4d30*/  IMAD.HI.U32 R26, R77, R168, RZ ;  /* 0x000000a84d1a7227 */ /* 0x000fe200078e00ff */
[----:B------:R-:W-:Y:S02]  /*4d40*/  SHF.R.U32.HI R22, RZ, R169, R22 ;  /* 0x000000a9ff167219 */ /* 0x000fe40000011616 */
[----:B------:R-:W-:Y:S01]  /*4d50*/  SEL R3, R178, R23, !P0 ;  /* 0x00000017b2037207 */ /* 0x000fe20004000000 */
[----:B------:R-:W-:Y:S01]  /*4d60*/  IMAD.HI.U32 R23, R75, R71, RZ ;  /* 0x000000474b177227 */ /* 0x000fe200078e00ff */
[----:B------:R-:W-:Y:S02]  /*4d70*/  SEL R7, R177, R22, !P3 ;  /* 0x00000016b1077207 */ /* 0x000fe40005800000 */
[----:B------:R-:W-:Y:S01]  /*4d80*/  SHF.R.U32.HI R26, RZ, R169, R26 ;  /* 0x000000a9ff1a7219 */ /* 0x000fe2000001161a */
[-C--:B------:R-:W-:Y:S04]  /*4d90*/  IMAD.HI.U32 R22, R3, R68.reuse, RZ ;  /* 0x0000004403167227 */ /* 0x080fe800078e00ff */
[----:B------:R-:W-:Y:S01]  /*4da0*/  IMAD.HI.U32 R24, R7, R68, RZ ;  /* 0x0000004407187227 */ /* 0x000fe200078e00ff */
[-C--:B------:R-:W-:Y:S02]  /*4db0*/  @P2 SHF.R.U32.HI R3, RZ, R69.reuse, R22 ;  /* 0x00000045ff032219 */ /* 0x080fe40000011616 */
[----:B------:R-:W-:Y:S02]  /*4dc0*/  SHF.R.U32.HI R22, RZ, R174, R23 ;  /* 0x000000aeff167219 */ /* 0x000fe40000011617 */
[----:B------:R-:W-:Y:S01]  /*4dd0*/  @P2 SHF.R.U32.HI R7, RZ, R69, R24 ;  /* 0x00000045ff072219 */ /* 0x000fe20000011618 */
[C---:B------:R-:W-:Y:S01]  /*4de0*/  IMAD R2, R72.reuse, R3, RZ ;  /* 0x0000000348027224 */ /* 0x040fe200078e02ff */
[----:B------:R-:W-:Y:S02]  /*4df0*/  SEL R5, R75, R22, !P0 ;  /* 0x000000164b057207 */ /* 0x000fe40004000000 */
[----:B------:R-:W-:Y:S01]  /*4e00*/  SEL R3, R77, R26, !P3 ;  /* 0x0000001a4d037207 */ /* 0x000fe20005800000 */
[----:B------:R-:W-:Y:S01]  /*4e10*/  IMAD R4, R72, R7, RZ ;  /* 0x0000000748047224 */ /* 0x000fe200078e02ff */
[C---:B------:R-:W-:Y:S01]  /*4e20*/  ISETP.GE.AND P0, PT, R5.reuse, R2, PT ;  /* 0x000000020500720c */ /* 0x040fe20003f06270 */
[----:B------:R-:W-:Y:S03]  /*4e30*/  IMAD.HI.U32 R6, R5, R68, RZ ;  /* 0x0000004405067227 */ /* 0x000fe600078e00ff */
[----:B------:R-:W-:Y:S01]  /*4e40*/  ISETP.GE.OR P0, PT, R3, R4, P0 ;  /* 0x000000040300720c */ /* 0x000fe20000706670 */
[----:B------:R-:W-:Y:S01]  /*4e50*/  IMAD.MOV R4, RZ, RZ, -R3 ;  /* 0x000000ffff047224 */ /* 0x000fe200078e0a03 */
[-C--:B------:R-:W-:Y:S03]  /*4e60*/  SHF.R.U32.HI R6, RZ, R69.reuse, R6 ;  /* 0x00000045ff067219 */ /* 0x080fe60000011606 */
[----:B------:R-:W-:Y:S01]  /*4e70*/  IMAD R77, R74, R4, R77 ;  /* 0x000000044a4d7224 */ /* 0x000fe200078e024d */
[----:B------:R-:W-:Y:S05]  /*4e80*/  SEL R15, R5, R6, !P2 ;  /* 0x00000006050f7207 */ /* 0x000fea0005000000 */
[----:B------:R-:W-:Y:S02]  /*4e90*/  IMAD.MOV R6, RZ, RZ, -R15 ;  /* 0x000000ffff067224 */ /* 0x000fe400078e0a0f */
[C---:B------:R-:W-:Y:S04]  /*4ea0*/  @!P0 IMAD.HI.U32 R2, R3.reuse, R68, RZ ;  /* 0x0000004403028227 */ /* 0x040fe800078e00ff */
[----:B------:R-:W-:Y:S01]  /*4eb0*/  IMAD R6, R72, R6, R5 ;  /* 0x0000000648067224 */ /* 0x000fe200078e0205 */
[----:B------:R-:W-:Y:S04]  /*4ec0*/  @!P0 SHF.R.U32.HI R2, RZ, R69, R2 ;  /* 0x00000045ff028219 */ /* 0x000fe80000011602 */
[----:B------:R-:W-:Y:S02]  /*4ed0*/  @!P0 SEL R0, R3, R2, !P2 ;  /* 0x0000000203008207 */ /* 0x000fe40005000000 */
[----:B------:R-:W-:Y:S02]  /*4ee0*/  IADD3 R2, PT, PT, -R5, RZ, RZ ;  /* 0x000000ff05027210 */ /* 0x000fe40007ffe1ff */
[----:B------:R-:W-:Y:S01]  /*4ef0*/  @!P0 IADD3 R8, PT, PT, R15, -R0, RZ ;  /* 0x800000000f088210 */ /* 0x000fe20007ffe0ff */
[----:B------:R-:W-:Y:S02]  /*4f00*/  @!P0 IMAD R0, R7, R6, R0 ;  /* 0x0000000607008224 */ /* 0x000fe400078e0200 */
[----:B------:R-:W-:Y:S02]  /*4f10*/  IMAD R75, R70, R2, R75 ;  /* 0x00000002464b7224 */ /* 0x000fe400078e024b */
[----:B------:R-:W-:Y:S02]  /*4f20*/  @!P0 IMAD R5, R8, R72, R3 ;  /* 0x0000004808058224 */ /* 0x000fe400078e0203 */
[----:B------:R-:W-:Y:S04]  /*4f30*/  @!P0 IMAD.MOV.U32 R3, RZ, RZ, R0 ;  /* 0x000000ffff038224 */ /* 0x000fe800078e0000 */
[----:B------:R-:W-:Y:S02]  /*4f40*/  IMAD R77, R3, R74, R77 ;  /* 0x0000004a034d7224 */ /* 0x000fe400078e024d */
[----:B------:R-:W-:Y:S07]  /*4f50*/  IMAD R75, R5, R70, R75 ;  /* 0x00000046054b7224 */ /* 0x000fee00078e024b */
.L_x_81:
[----:B-1----:R-:W-:Y:S01]  /*4f60*/  @!P1 ISETP.NE.AND P0, PT, R10, 0x1, PT ;  /* 0x000000010a00980c */ /* 0x002fe20003f05270 */
[----:B------:R-:W-:Y:S01]  /*4f70*/  @!P1 IMAD.HI.U32 R0, R77, R12, RZ ;  /* 0x0000000c4d009227 */ /* 0x000fe200078e00ff */
[----:B------:R-:W-:Y:S01]  /*4f80*/  @!P1 ISETP.NE.AND P2, PT, R9, 0x1, PT ;  /* 0x000000010900980c */ /* 0x000fe20003f45270 */
[----:B------:R-:W-:Y:S01]  /*4f90*/  ULOP3.LUT UP0, URZ, UR48, 0x1b0, URZ, 0xc0, !UPT ;  /* 0x000001b030ff7892 */ /* 0x000fe2000f80c0ff */
[----:B------:R-:W-:Y:S01]  /*4fa0*/  R2UR UR42, R21 ;  /* 0x00000000152a72ca */ /* 0x000fe200000e0000 */
[----:B------:R-:W-:Y:S01]  /*4fb0*/  @!P1 IMAD.HI.U32 R3, R75, R11, RZ ;  /* 0x0000000b4b039227 */ /* 0x000fe200078e00ff */
[----:B------:R-:W-:Y:S02]  /*4fc0*/  @!P1 SHF.R.U32.HI R0, RZ, R13, R0 ;  /* 0x0000000dff009219 */ /* 0x000fe40000011600 */
[----:B------:R-:W-:Y:S01]  /*4fd0*/  R2UR UR41, R20 ;  /* 0x00000000142972ca */ /* 0x000fe200000e0000 */
[----:B------:R-:W-:Y:S01]  /*4fe0*/  VIADD R191, R191, 0x1 ;  /* 0x00000001bfbf7836 */ /* 0x000fe20000000000 */
[----:B------:R-:W-:Y:S02]  /*4ff0*/  @!P1 SHF.R.U32.HI R2, RZ, R14, R3 ;  /* 0x0000000eff029219 */ /* 0x000fe40000011603 */
[----:B------:R-:W-:Y:S02]  /*5000*/  @!P1 SEL R3, R77, R0, !P2 ;  /* 0x000000004d039207 */ /* 0x000fe40005000000 */
[----:B------:R-:W-:Y:S02]  /*5010*/  @!P1 SEL R2, R75, R2, !P0 ;  /* 0x000000024b029207 */ /* 0x000fe40004000000 */
[----:B------:R-:W-:Y:S01]  /*5020*/  @P4 SHF.R.U32.HI R179, RZ, 0x10, R17 ;  /* 0x00000010ffb34819 */ /* 0x000fe20000011611 */
[----:B------:R-:W-:Y:S02]  /*5030*/  USHF.L.U32 UR42, UR42, 0x7, URZ ;  /* 0x000000072a2a7899 */ /* 0x000fe400080006ff */
[----:B------:R-:W-:Y:S02]  /*5040*/  @!P1 IMAD.IADD R0, R2, 0x1, -R3 ;  /* 0x0000000102009824 */ /* 0x000fe400078e0a03 */
[----:B------:R-:W-:Y:S01]  /*5050*/  @!P1 IMAD.IADD R2, R3, 0x1, -R2 ;  /* 0x0000000103029824 */ /* 0x000fe200078e0a02 */
[----:B------:R-:W-:Y:S01]  /*5060*/  USHF.L.U32 UR41, UR41, 0x8, URZ ;  /* 0x0000000829297899 */ /* 0x000fe200080006ff */
[----:B------:R-:W-:Y:S02]  /*5070*/  @!P1 IMAD R77, R0, R9, R77 ;  /* 0x00000009004d9224 */ /* 0x000fe400078e024d */
[----:B------:R-:W-:Y:S01]  /*5080*/  @!P1 IMAD R75, R2, R10, R75 ;  /* 0x0000000a024b9224 */ /* 0x000fe200078e024b */
[----:B------:R-:W-:Y:S08]  /*5090*/  BRA.U !UP0, `(.L_x_82) ;  /* 0x0000000108407547 */ /* 0x000ff0000b800000 */
[----:B------:R-:W1:Y:S01]  /*50a0*/  LDCU.64 UR8, c[0x4][0x88] ;  /* 0x01001100ff0877ac */ /* 0x000e620008000a00 */
[----:B------:R-:W-:Y:S01]  /*50b0*/  MOV R3, 0x0 ;  /* 0x0000000000037802 */ /* 0x000fe20000000f00 */
[----:B------:R-:W-:Y:S02]  /*50c0*/  HFMA2 R12, -RZ, RZ, 0, 5.9604644775390625e-08 ;  /* 0x00000001ff0c7431 */ /* 0x000fe400000001ff */
[----:B------:R-:W-:Y:S02]  /*50d0*/  IMAD.MOV.U32 R8, RZ, RZ, 0x70 ;  /* 0x00000070ff087424 */ /* 0x000fe400078e00ff */
[----:B------:R-:W-:Y:S01]  /*50e0*/  IMAD.MOV.U32 R13, RZ, RZ, RZ ;  /* 0x000000ffff0d7224 */ /* 0x000fe200078e00ff */
[----:B------:R-:W2:Y:S01]  /*50f0*/  LDCU.64 UR6, c[0x4][0x90] ;  /* 0x01001200ff0677ac */ /* 0x000ea20008000a00 */
[----:B------:R-:W3:Y:S01]  /*5100*/  LDC.64 R2, c[0x4][R3] ;  /* 0x0100000003027b82 */ /* 0x000ee20000000a00 */
[----:B------:R-:W4:Y:S01]  /*5110*/  LDCU.64 UR4, c[0x4][0x8] ;  /* 0x01000100ff0477ac */ /* 0x000f220008000a00 */
[----:B-1----:R-:W-:Y:S01]  /*5120*/  MOV R5, UR9 ;  /* 0x0000000900057c02 */ /* 0x002fe20008000f00 */
[----:B------:R-:W-:Y:S01]  /*5130*/  IMAD.U32 R4, RZ, RZ, UR8 ;  /* 0x00000008ff047e24 */ /* 0x000fe2000f8e00ff */
[----:B--2---:R-:W-:Y:S01]  /*5140*/  MOV R7, UR7 ;  /* 0x0000000700077c02 */ /* 0x004fe20008000f00 */
[----:B------:R-:W-:Y:S01]  /*5150*/  IMAD.U32 R6, RZ, RZ, UR6 ;  /* 0x00000006ff067e24 */ /* 0x000fe2000f8e00ff */
[----:B----4-:R-:W-:Y:S01]  /*5160*/  MOV R11, UR5 ;  /* 0x00000005000b7c02 */ /* 0x010fe20008000f00 */
[----:B------:R-:W-:Y:S02]  /*5170*/  IMAD.U32 R10, RZ, RZ, UR4 ;  /* 0x00000004ff0a7e24 */ /* 0x000fe4000f8e00ff */
[----:B------:R-:W-:Y:S07]  /*5180*/  LEPC R20, `(.L_x_82) ;  /* 0x000000001014794e */ /* 0x000fee0000000000 */
[----:B---3-5:R-:W-:Y:S05]  /*5190*/  CALL.ABS.NOINC R2 ;  /* 0x0000000002007343 */ /* 0x028fea0003c00000 */
.L_x_82:
[----:B------:R-:W-:Y:S01]  /*51a0*/  LOP3.LUT P0, RZ, R188, 0x1b0, RZ, 0xc0, !PT ;  /* 0x000001b0bcff7812 */ /* 0x000fe2000780c0ff */
[----:B------:R-:W-:Y:S11]  /*51b0*/  BSSY.RECONVERGENT B6, `(.L_x_83) ;  /* 0x0000013000067945 */ /* 0x000ff60003800200 */
[----:B------:R-:W-:Y:S01]  /*51c0*/  @!UPT UIADD3 URZ, UPT, UPT, URZ, URZ, URZ ;  /* 0x000000fffffff290 */ /* 0x000fe2000fffe0ff */
[----:B------:R-:W-:Y:S05]  /*51d0*/  @!P0 BRA `(.L_x_84) ;  /* 0x0000000000408947 */ /* 0x000fea0003800000 */
        /* <DEDUP_REMOVED lines=16> */
.L_x_84:
[----:B------:R-:W-:Y:S05]  /*52e0*/  BSYNC.RECONVERGENT B6 ;  /* 0x0000000000067941 */ /* 0x000fea0003800200 */
.L_x_83:
[----:B------:R-:W-:Y:S01]  /*52f0*/  ISETP.NE.U32.AND P4, PT, R166, RZ, PT ;  /* 0x000000ffa600720c */ /* 0x000fe20003f85070 */
[----:B------:R-:W-:Y:S01]  /*5300*/  UISETP.NE.AND UP2, UPT, UR50, URZ, UPT ;  /* 0x000000ff3200728c */ /* 0x000fe2000bf45270 */
[----:B------:R-:W-:Y:S01]  /*5310*/  ISETP.NE.U32.AND P2, PT, RZ, UR38, PT ;  /* 0x00000026ff007c0c */ /* 0x000fe2000bf45070 */
[----:B------:R-:W-:Y:S01]  /*5320*/  UISETP.NE.U32.AND UP1, UPT, UR44, URZ, UPT ;  /* 0x000000ff2c00728c */ /* 0x000fe2000bf25070 */
[----:B------:R-:W-:Y:S01]  /*5330*/  ISETP.NE.AND.EX P4, PT, R167, RZ, PT, P4 ;  /* 0x000000ffa700720c */ /* 0x000fe20003f85340 */
[----:B------:R-:W-:Y:S01]  /*5340*/  UPLOP3.LUT UP0, UPT, UPT, UPT, UPT, 0x40, 0x4 ;  /* 0x000000000004789c */ /* 0x000fe20003f0e870 */
[----:B------:R-:W-:Y:S01]  /*5350*/  ISETP.NE.AND.EX P2, PT, RZ, UR39, PT, P2 ;  /* 0x00000027ff007c0c */ /* 0x000fe2000bf45320 */
[----:B------:R-:W-:Y:S01]  /*5360*/  UISETP.NE.AND.EX UP1, UPT, UR45, URZ, UPT, UP1 ;  /* 0x000000ff2d00728c */ /* 0x000fe2000bf25310 */
[----:B------:R-:W-:Y:S04]  /*5370*/  PLOP3.LUT P1, PT, PT, PT, UP2, 0x80, 0x8 ;  /* 0x000000000008781c */ /* 0x000fe80003f2f028 */
[----:B------:R-:W-:Y:S06]  /*5380*/  @UP2 UPLOP3.LUT UP0, UPT, UPT, UPT, UP1, 0x80, 0x8 ;  /* 0x000000000008289c */ /* 0x000fec0003f0f010 */
[----:B------:R-:W-:Y:S01]  /*5390*/  PLOP3.LUT P0, PT, PT, PT, UP0, 0x80, 0x8 ;  /* 0x000000000008781c */ /* 0x000fe20003f0f008 */
[----:B------:R-:W-:Y:S01]  /*53a0*/  @!UPT UIADD3 URZ, UPT, UPT, URZ, URZ, URZ ;  /* 0x000000fffffff290 */ /* 0x000fe2000fffe0ff */
[----:B------:R-:W-:Y:S11]  /*53b0*/  BRA.U !UP1, `(.L_x_85) ;  /* 0x0000000109387547 */ /* 0x000ff6000b800000 */
[----:B------:R-:W-:Y:S01]  /*53c0*/  UISETP.NE.U32.AND UP0, UPT, UR38, URZ, UPT ;  /* 0x000000ff2600728c */ /* 0x000fe2000bf05070 */
[----:B------:R-:W-:Y:S02]  /*53d0*/  HFMA2 R0, -RZ, RZ, 0, 5.9604644775390625e-08 ;  /* 0x00000001ff007431 */ /* 0x000fe400000001ff */
[----:B------:R-:W-:Y:S01]  /*53e0*/  IMAD.MOV.U32 R171, RZ, RZ, 0x1 ;  /* 0x00000001ffab7424 */ /* 0x000fe200078e00ff */
[----:B------:R-:W-:Y:S06]  /*53f0*/  UISETP.NE.AND.EX UP0, UPT, UR39, URZ, UPT, UP0 ;  /* 0x000000ff2700728c */ /* 0x000fec000bf05300 */
[----:B------:R-:W-:Y:S05]  /*5400*/  PLOP3.LUT P3, PT, PT, PT, UP0, 0x80, 0x8 ;  /* 0x000000000008781c */ /* 0x000fea0003f6f008 */
[----:B------:R-:W1:Y:S01]  /*5410*/  @UP0 LDCU.64 UR6, c[0x0][0x888] ;  /* 0x00011100ff0607ac */ /* 0x000e620008000a00 */
[----:B------:R-:W-:Y:S07]  /*5420*/  @UP0 UIMAD UR4, UR36, UR44, URZ ;  /* 0x0000002c240402a4 */ /* 0x000fee000f8e02ff */
[----:B------:R-:W-:Y:S01]  /*5430*/  @!P3 PRMT R171, R0, 0x7610, R171 ;  /* 0x0000761000abb816 */ /* 0x000fe200000000ab */
[----:B-1----:R-:W-:Y:S03]  /*5440*/  @UP0 UIMAD.WIDE UR6, UR4, 0x4, UR6 ;  /* 0x00000004040608a5 */ /* 0x002fe6000f8e0206 */
[----:B------:R-:W1:Y:S03]  /*5450*/  @!UP0 LDCU UR4, c[0x0][0x880] ;  /* 0x00011000ff0487ac */ /* 0x000e660008000800 */
[----:B------:R-:W-:Y:S01]  /*5460*/  IMAD.U32 R2, RZ, RZ, UR6 ;  /* 0x00000006ff027e24 */ /* 0x000fe2000f8e00ff */
[----:B------:R-:W-:Y:S05]  /*5470*/  MOV R3, UR7 ;  /* 0x0000000700037c02 */ /* 0x000fea0008000f00 */
[----:B-----5:R2:W5:Y:S02]  /*5480*/  @P3 LDG.E R81, desc[UR46][R2.64] ;  /* 0x0000002e02513981 */ /* 0x020564000c1e1900 */
[----:B-12---:R-:W-:Y:S02]  /*5490*/  @!P3 IMAD.U32 R81, RZ, RZ, UR4 ;  /* 0x00000004ff51be24 */ /* 0x006fe4000f8e00ff */
.L_x_85:
[----:B------:R-:W-:Y:S05]  /*54a0*/  @!P4 BRA `(.L_x_86) ;  /* 0x000000000020c947 */ /* 0x000fea0003800000 */
[----:B------:R-:W-:Y:S04]  /*54b0*/  ISETP.NE.U32.AND P3, PT, R164, RZ, PT ;  /* 0x000000ffa400720c */ /* 0x000fe80003f65070 */
[----:B------:R-:W-:Y:S11]  /*54c0*/  ISETP.NE.AND.EX P3, PT, R165, RZ, PT, P3 ;  /* 0x000000ffa500720c */ /* 0x000ff60003f65330 */
[----:B------:R-:W-:Y:S02]  /*54d0*/  @!UPT UIADD3 URZ, UPT, UPT, URZ, URZ, URZ ;  /* 0x000000fffffff290 */ /* 0x000fe4000fffe0ff */
[----:B------:R-:W1:Y:S01]  /*54e0*/  @P3 LDC.64 R2, c[0x0][0x8a8] ;  /* 0x00022a00ff023b82 */ /* 0x000e620000000a00 */
[----:B------:R-:W-:Y:S04]  /*54f0*/  @P3 IMAD R0, R166, UR36, RZ ;  /* 0x00000024a6003c24 */ /* 0x000fe8000f8e02ff */
[----:B-1----:R-:W-:Y:S05]  /*5500*/  @P3 IMAD.WIDE R2, R0, 0x4, R2 ;  /* 0x0000000400023825 */ /* 0x002fea00078e0202 */
[----:B-----5:R1:W5:Y:S02]  /*5510*/  @P3 LDG.E R78, desc[UR46][R2.64] ;  /* 0x0000002e024e3981 */ /* 0x020364000c1e1900 */
[----:B-1----:R-:W2:Y:S02]  /*5520*/  @!P3 LDC R78, c[0x0][0x8a0] ;  /* 0x00022800ff4ebb82 */ /* 0x002ea40000000800 */
.L_x_86:
[----:B-----5:R-:W-:Y:S01]  /*5530*/  FSETP.NEU.AND P4, PT, R81, RZ, PT ;  /* 0x000000ff5100720b */ /* 0x020fe20003f8d000 */
[----:B------:R-:W-:Y:S01]  /*5540*/  BSSY B1, `(.L_x_87) ;  /* 0x0000047000017945 */ /* 0x000fe20003800000 */
[----:B------:R-:W-:Y:S01]  /*5550*/  SEL R5, RZ, 0xffffffff, P2 ;  /* 0xffffffffff057807 */ /* 0x000fe20001000000 */
[----:B------:R-:W-:Y:S01]  /*5560*/  IMAD.MOV.U32 R196, RZ, RZ, 0x1 ;  /* 0x00000001ffc47424 */ /* 0x000fe200078e00ff */
[----:B------:R-:W-:Y:S01]  /*5570*/  LOP3.LUT P3, RZ, R171, 0xff, RZ, 0xc0, !PT ;  /* 0x000000ffabff7812 */ /* 0x000fe2000786c0ff */
[C---:B------:R-:W-:Y:S01]  /*5580*/  IMAD R80, R76.reuse, 0x100, R79 ;  /* 0x000001004c507824 */ /* 0x040fe200078e024f */
[----:B------:R-:W-:Y:S02]  /*5590*/  @P1 SEL R0, RZ, 0xffffffff, P4 ;  /* 0xffffffffff001807 */ /* 0x000fe40002000000 */
[----:B------:R-:W-:Y:S02]  /*55a0*/  CS2R R162, SRZ ;  /* 0x0000000000a27805 */ /* 0x000fe4000001ff00 */
[----:B------:R-:W-:Y:S02]  /*55b0*/  LEA R3, R181, UR49, 0x3 ;  /* 0x00000031b5037c11 */ /* 0x000fe4000f8e18ff */
[----:B------:R-:W-:Y:S02]  /*55c0*/  CS2R R160, SRZ ;  /* 0x0000000000a07805 */ /* 0x000fe4000001ff00 */
[----:B------:R-:W-:Y:S02]  /*55d0*/  @P0 SEL R0, R5, R0, !P3 ;  /* 0x0000000005000207 */ /* 0x000fe40005800000 */
[----:B------:R-:W-:Y:S02]  /*55e0*/  CS2R R158, SRZ ;  /* 0x00000000009e7805 */ /* 0x000fe4000001ff00 */
[----:B------:R-:W-:Y:S02]  /*55f0*/  LEA R193, R76, UR49, 0x3 ;  /* 0x000000314cc17c11 */ /* 0x000fe4000f8e18ff */
[----:B------:R-:W-:Y:S02]  /*5600*/  CS2R R156, SRZ ;  /* 0x00000000009c7805 */ /* 0x000fe4000001ff00 */
[----:B------:R-:W-:Y:S02]  /*5610*/  @P1 LOP3.LUT R0, R0, 0x1, RZ, 0xc0, !PT ;  /* 0x0000000100001812 */ /* 0x000fe400078ec0ff */
[----:B------:R-:W-:Y:S02]  /*5620*/  CS2R R154, SRZ ;  /* 0x00000000009a7805 */ /* 0x000fe4000001ff00 */
[----:B------:R-:W-:Y:S02]  /*5630*/  SHF.L.U32 R2, R183, 0x1f, RZ ;  /* 0x0000001fb7027819 */ /* 0x000fe400000006ff */
[----:B------:R-:W-:Y:S02]  /*5640*/  CS2R R152, SRZ ;  /* 0x0000000000987805 */ /* 0x000fe4000001ff00 */
[----:B------:R-:W-:Y:S02]  /*5650*/  ISETP.NE.U32.OR P6, PT, R0, 0x1, !P1 ;  /* 0x000000010000780c */ /* 0x000fe40004fc5470 */
[----:B------:R-:W-:Y:S02]  /*5660*/  CS2R R150, SRZ ;  /* 0x0000000000967805 */ /* 0x000fe4000001ff00 */
[----:B------:R-:W-:Y:S02]  /*5670*/  PLOP3.LUT P2, PT, PT, PT, UP1, 0x80, 0x8 ;  /* 0x000000000008781c */ /* 0x000fe40003f4f018 */
[----:B------:R-:W-:Y:S02]  /*5680*/  CS2R R148, SRZ ;  /* 0x0000000000947805 */ /* 0x000fe4000001ff00 */
[----:B------:R-:W-:Y:S02]  /*5690*/  SEL R0, RZ, 0xffffffff, P4 ;  /* 0xffffffffff007807 */ /* 0x000fe40002000000 */
[----:B------:R-:W-:Y:S03]  /*56a0*/  P2R R198, PR, RZ, 0x40 ;  /* 0x00000040ffc67803 */ /* 0x000fe60000000000 */
[----:B------:R-:W-:Y:S04]  /*56b0*/  @P6 SHF.L.U32 R4, R180, 0x1f, RZ ;  /* 0x0000001fb4046819 */ /* 0x000fe800000006ff */
[----:B------:R-:W-:Y:S01]  /*56c0*/  @P2 SEL R0, R5, R0, !P3 ;  /* 0x0000000005002207 */ /* 0x000fe20005800000 */
[----:B------:R-:W1:Y:S03]  /*56d0*/  @P6 SYNCS.PHASECHK.TRANS64.TRYWAIT P1, [R3+URZ+0x30], R4 ;  /* 0x00003004030065a7 */ /* 0x000e6600080211ff */
[----:B------:R-:W-:Y:S04]  /*56e0*/  LOP3.LUT R0, R0, 0x1, RZ, 0xc0, !PT ;  /* 0x0000000100007812 */ /* 0x000fe800078ec0ff */
[----:B------:R-:W-:Y:S04]  /*56f0*/  ISETP.NE.U32.AND P5, PT, R0, 0x1, PT ;  /* 0x000000010000780c */ /* 0x000fe80003fa5070 */
[----:B------:R-:W-:Y:S01]  /*5700*/  P2R R197, PR, RZ, 0x20 ;  /* 0x00000020ffc57803 */ /* 0x000fe20000000000 */
[----:B------:R3:W4:Y:S01]  /*5710*/  SYNCS.PHASECHK.TRANS64.TRYWAIT P0, [R193+URZ+0xa0], R2 ;  /* 0x0000a002c10075a7 */ /* 0x00072200080011ff */
[----:B-1----:R-:W-:Y:S01]  /*5720*/  @P6 SEL R196, RZ, 0x1, !P1 ;  /* 0x00000001ffc46807 */ /* 0x002fe20004800000 */
[----:B---3--:R-:W-:Y:S06]  /*5730*/  @!P6 BRA `(.L_x_88) ;  /* 0x00000000009ce947 */ /* 0x008fec0003800000 */
[----:B------:R-:W-:Y:S01]  /*5740*/  @P5 IMAD R6, R181, 0x2000, R186 ;  /* 0x00002000b5065824 */ /* 0x000fe200078e02ba */
[----:B------:R-:W-:Y:S01]  /*5750*/  ISETP.NE.AND P1, PT, R196, RZ, PT ;  /* 0x000000ffc400720c */ /* 0x000fe20003f25270 */
[----:B------:R-:W-:Y:S01]  /*5760*/  BSSY B0, `(.L_x_89) ;  /* 0x0000010000007945 */ /* 0x000fe20003800000 */
[----:B------:R-:W-:Y:S01]  /*5770*/  CS2R R150, SRZ ;  /* 0x0000000000967805 */ /* 0x000fe2000001ff00 */
[--C-:B------:R-:W-:Y:S01]  /*5780*/  @P5 IMAD R7, R187, -0x10, R6.reuse ;  /* 0xfffffff0bb075824 */ /* 0x100fe200078e0206 */
[----:B------:R-:W-:Y:S01]  /*5790*/  CS2R R148, SRZ ;  /* 0x0000000000947805 */ /* 0x000fe2000001ff00 */
[----:B------:R-:W-:Y:S01]  /*57a0*/  @P5 IMAD R5, R185, -0x10, R6 ;  /* 0xfffffff0b9055824 */ /* 0x000fe200078e0206 */
[----:B------:R-:W-:Y:S01]  /*57b0*/  CS2R R158, SRZ ;  /* 0x00000000009e7805 */ /* 0x000fe2000001ff00 */
[----:B------:R-:W-:Y:S01]  /*57c0*/  @P5 IMAD R4, R184, 0x10, R7 ;  /* 0x00000010b8045824 */ /* 0x000fe200078e0207 */
[----:B------:R-:W-:Y:S02]  /*57d0*/  CS2R R156, SRZ ;  /* 0x00000000009c7805 */ /* 0x000fe4000001ff00 */
[----:B------:R-:W-:Y:S02]  /*57e0*/  CS2R R154, SRZ ;  /* 0x00000000009a7805 */ /* 0x000fe4000001ff00 */
[----:B------:R-:W-:Y:S02]  /*57f0*/  CS2R R152, SRZ ;  /* 0x0000000000987805 */ /* 0x000fe4000001ff00 */
[----:B------:R-:W-:Y:S02]  /*5800*/  CS2R R162, SRZ ;  /* 0x0000000000a27805 */ /* 0x000fe4000001ff00 */
[----:B------:R-:W-:Y:S01]  /*5810*/  CS2R R160, SRZ ;  /* 0x0000000000a07805 */ /* 0x000fe2000001ff00 */
[----:B------:R-:W-:Y:S06]  /*5820*/  @P1 BRA `(.L_x_90) ;  /* 0x00000000000c1947 */ /* 0x000fec0003800000 */
[----:B------:R-:W-:Y:S04]  /*5830*/  SHF.L.U32 R0, R180, 0x1f, RZ ;  /* 0x0000001fb4007819 */ /* 0x000fe800000006ff */
[----:B------:R-:W1:Y:S02]  /*5840*/  SYNCS.PHASECHK.TRANS64.TRYWAIT P1, [R3+URZ+0x30], R0 ;  /* 0x00003000030075a7 */ /* 0x000e6400080211ff */
[----:B-1----:R-:W-:Y:S05]  /*5850*/  @!P1 BRA `(.L_x_91) ;  /* 0x00000060001c9947 */ /* 0x002fea0003800000 */
.L_x_90:
[----:B------:R-:W-:Y:S05]  /*5860*/  BSYNC B0 ;  /* 0x0000000000007941 */ /* 0x000fea0003800000 */
.L_x_89:
[----:B------:R-:W-:Y:S01]  /*5870*/  ISETP.NE.AND P1, PT, R197, RZ, PT ;  /* 0x000000ffc500720c */ /* 0x000fe20003f25270 */
[----:B-1----:R-:W-:Y:S02]  /*5880*/  VIADD R3, R3, 0x50 ;  /* 0x0000005003037836 */ /* 0x002fe40000000000 */
[----:B------:R-:W-:Y:S02]  /*5890*/  IMAD.U32 R0, RZ, RZ, UR37 ;  /* 0x00000025ff007e24 */ /* 0x000fe4000f8e00ff */
[----:B------:R-:W-:Y:S03]  /*58a0*/  VIADD R181, R181, 0x1 ;  /* 0x00000001b5b57836 */ /* 0x000fe60000000000 */
[----:B------:R-:W-:Y:S05]  /*58b0*/  PRMT R0, R0, 0x654, R3 ;  /* 0x0000065400007816 */ /* 0x000fea0000000003 */
[----:B------:R1:W3:Y:S04]  /*58c0*/  @P1 LDS.128 R148, [R6] ;  /* 0x0000000006941984 */ /* 0x0002e80000000c00 */
[----:B------:R1:W1:Y:S04]  /*58d0*/  @P1 LDS.128 R156, [R5+0x20] ;  /* 0x00002000059c1984 */ /* 0x0002680000000c00 */
[----:B------:R1:W1:Y:S04]  /*58e0*/  @P1 LDS.128 R152, [R7+0x10] ;  /* 0x0000100007981984 */ /* 0x0002680000000c00 */
[----:B------:R1:W1:Y:S01]  /*58f0*/  @P1 LDS.128 R160, [R4+0x10] ;  /* 0x0000100004a01984 */ /* 0x0002620000000c00 */
[C---:B------:R-:W-:Y:S01]  /*5900*/  ISETP.NE.AND P1, PT, R181.reuse, 0x4, PT ;  /* 0x00000004b500780c */ /* 0x040fe20003f25270 */
[----:B------:R-:W-:Y:S01]  /*5910*/  @!PT LDS RZ, [RZ] ;  /* 0x00000000fffff984 */ /* 0x000fe20000000800 */
[----:B------:R-:W-:Y:S01]  /*5920*/  @!PT LDS RZ, [RZ] ;  /* 0x00000000fffff984 */ /* 0x000fe20000000800 */
[----:B------:R-:W-:Y:S01]  /*5930*/  @!PT LDS RZ, [RZ] ;  /* 0x00000000fffff984 */ /* 0x000fe20000000800 */
[----:B------:R-:W-:Y:S01]  /*5940*/  @!PT LDS RZ, [RZ] ;  /* 0x00000000fffff984 */ /* 0x000fe20000000800 */
[----:B------:R5:W-:Y:S06]  /*5950*/  MEMBAR.ALL.CTA ;  /* 0x0000000000007992 */ /* 0x000bec0000008000 */
[----:B-----5:R-:W5:Y:S01]  /*5960*/  FENCE.VIEW.ASYNC.S ;  /* 0x00000000000073c6 */ /* 0x020f620000000000 */
[----:B------:R-:W-:Y:S02]  /*5970*/  SEL R3, RZ, 0x1, P1 ;  /* 0x00000001ff037807 */ /* 0x000fe40000800000 */
[----:B------:R-:W-:Y:S02]  /*5980*/  SEL R181, R181, RZ, P1 ;  /* 0x000000ffb5b57207 */ /* 0x000fe40000800000 */
[----:B------:R-:W-:Y:S01]  /*5990*/  LOP3.LUT R180, R180, R3, RZ, 0x3c, !PT ;  /* 0x00000003b4b47212 */ /* 0x000fe200078e3cff */
[----:B-----5:R1:W-:Y:S06]  /*59a0*/  SYNCS.ARRIVE.TRANS64.RED.A1T0 RZ, [R0+URZ], RZ ;  /* 0x000000ff00ff79a7 */ /* 0x0203ec00081004ff */
.L_x_88:
[----:B------:R-:W-:Y:S05]  /*59b0*/  BSYNC B1 ;  /* 0x0000000000017941 */ /* 0x000fea0003800000 */
.L_x_87:
[----:B-1----:R-:W-:Y:S04]  /*59c0*/  SHF.R.U32.HI R0, RZ, 0x15, R80 ;  /* 0x00000015ff007819 */ /* 0x002fe80000011650 */
[----:B------:R-:W-:Y:S01]  /*59d0*/  LOP3.LUT P1, RZ, R0, 0x3, R173, 0x48, !PT ;  /* 0x0000000300ff7812 */ /* 0x000fe200078248ad */
[----:B------:R-:W-:Y:S01]  /*59e0*/  @!UPT UIADD3 URZ, UPT, UPT, URZ, URZ, URZ ;  /* 0x000000fffffff290 */ /* 0x000fe2000fffe0ff */
[----:B----4-:R-:W-:Y:S11]  /*59f0*/  @P0 BRA `(.L_x_92) ;  /* 0x0000000000080947 */ /* 0x010ff60003800000 */
[----:B------:R-:W1:Y:S02]  /*5a00*/  SYNCS.PHASECHK.TRANS64.TRYWAIT P0, [R193+URZ+0xa0], R2 ;  /* 0x0000a002c10075a7 */ /* 0x000e6400080011ff */
[----:B-1----:R-:W-:Y:S05]  /*5a10*/  @!P0 BRA `(.L_x_93) ;  /* 0x0000005c00c08947 */ /* 0x002fea0003800000 */
.L_x_92:
[----:B------:R-:W-:Y:S04]  /*5a20*/  BSSY.RECONVERGENT B6, `(.L_x_94) ;  /* 0x0000012000067945 */ /* 0x000fe80003800200 */
[----:B------:R-:W-:Y:S05]  /*5a30*/  @!P1 BRA `(.L_x_95) ;  /* 0x0000000000409947 */ /* 0x000fea0003800000 */
[----:B------:R-:W4:Y:S01]  /*5a40*/  LDCU.64 UR8, c[0x4][0x78] ;  /* 0x01000f00ff0877ac */ /* 0x000f220008000a00 */
[----:B------:R-:W-:Y:S01]  /*5a50*/  MOV R3, 0x0 ;  /* 0x0000000000037802 */ /* 0x000fe20000000f00 */
[----:B------:R-:W-:Y:S02]  /*5a60*/  HFMA2 R12, -RZ, RZ, 0, 5.9604644775390625e-08 ;  /* 0x00000001ff0c7431 */ /* 0x000fe400000001ff */
[----:B------:R-:W-:Y:S02]  /*5a70*/  IMAD.MOV.U32 R8, RZ, RZ, 0x192 ;  /* 0x00000192ff087424 */ /* 0x000fe400078e00ff */
[----:B------:R-:W-:Y:S01]  /*5a80*/  IMAD.MOV.U32 R13, RZ, RZ, RZ ;  /* 0x000000ffff0d7224 */ /* 0x000fe200078e00ff */
[----:B------:R-:W5:Y:S01]  /*5a90*/  LDCU.64 UR6, c[0x4][0x80] ;  /* 0x01001000ff0677ac */ /* 0x000f620008000a00 */
[----:B-1----:R-:W1:Y:S01]  /*5aa0*/  LDC.64 R2, c[0x4][R3] ;  /* 0x0100000003027b82 */ /* 0x002e620000000a00 */
[----:B------:R-:W2:Y:S01]  /*5ab0*/  LDCU.64 UR4, c[0x4][0x18] ;  /* 0x01000300ff0477ac */ /* 0x000ea20008000a00 */
[----:B----4-:R-:W-:Y:S01]  /*5ac0*/  MOV R5, UR9 ;  /* 0x0000000900057c02 */ /* 0x010fe20008000f00 */
[----:B------:R-:W-:Y:S01]  /*5ad0*/  IMAD.U32 R4, RZ, RZ, UR8 ;  /* 0x00000008ff047e24 */ /* 0x000fe2000f8e00ff */
[----:B-----5:R-:W-:Y:S01]  /*5ae0*/  MOV R7, UR7 ;  /* 0x0000000700077c02 */ /* 0x020fe20008000f00 */
[----:B------:R-:W-:Y:S01]  /*5af0*/  IMAD.U32 R6, RZ, RZ, UR6 ;  /* 0x00000006ff067e24 */ /* 0x000fe2000f8e00ff */
[----:B--2---:R-:W-:Y:S01]  /*5b00*/  MOV R11, UR5 ;  /* 0x00000005000b7c02 */ /* 0x004fe20008000f00 */
[----:B------:R-:W-:Y:S02]  /*5b10*/  IMAD.U32 R10, RZ, RZ, UR4 ;  /* 0x00000004ff0a7e24 */ /* 0x000fe4000f8e00ff */
[----:B------:R-:W-:Y:S07]  /*5b20*/  LEPC R20, `(.L_x_95) ;  /* 0x000000001014794e */ /* 0x000fee0000000000 */
[----:B-1-3--:R-:W-:Y:S05]  /*5b30*/  CALL.ABS.NOINC R2 ;  /* 0x0000000002007343 */ /* 0x00afea0003c00000 */
.L_x_95:
[----:B------:R-:W-:Y:S05]  /*5b40*/  BSYNC.RECONVERGENT B6 ;  /* 0x0000000000067941 */ /* 0x000fea0003800200 */
.L_x_94:
[-C--:B---3--:R-:W-:Y:S01]  /*5b50*/  F2FP.F16.E5M2.UNPACK_B R83, R148.reuse ;  /* 0x00000094ff53723e */ /* 0x088fe200020004ff */
[----:B------:R-:W-:Y:S05]  /*5b60*/  WARPSYNC.ALL ;  /* 0x0000000000007948 */ /* 0x000fea0003800000 */
[----:B------:R-:W-:Y:S01]  /*5b70*/  R2UR UR4, R80 ;  /* 0x00000000500472ca */ /* 0x000fe200000e0000 */
[--C-:B------:R-:W-:Y:S01]  /*5b80*/  HADD2.F32 R82, -RZ, R83.reuse.H0_H0 ;  /* 0x20000053ff527230 */ /* 0x100fe20000004100 */
[----:B------:R-:W-:Y:S01]  /*5b90*/  F2FP.F16.E5M2.UNPACK_B R85, R148.H1 ;  /* 0x00000094ff55723e */ /* 0x000fe200030004ff */
[----:B------:R-:W-:Y:S01]  /*5ba0*/  HADD2.F32 R83, -RZ, R83.H1_H1 ;  /* 0x30000053ff537230 */ /* 0x000fe20000004100 */
[-C--:B------:R-:W-:Y:S01]  /*5bb0*/  F2FP.F16.E5M2.UNPACK_B R87, R149.reuse ;  /* 0x00000095ff57723e */ /* 0x080fe200020004ff */
[----:B------:R-:W-:Y:S01]  /*5bc0*/  BSSY.RECONVERGENT B0, `(.L_x_96) ;  /* 0x000011d000007945 */ /* 0x000fe20003800200 */
[----:B------:R-:W-:Y:S01]  /*5bd0*/  F2FP.F16.E5M2.UNPACK_B R89, R149.H1 ;  /* 0x00000095ff59723e */ /* 0x000fe200030004ff */
[----:B------:R-:W-:Y:S01]  /*5be0*/  HADD2.F32 R84, -RZ, R85.H0_H0 ;  /* 0x20000055ff547230 */ /* 0x000fe20000004100 */
[-C--:B------:R-:W-:Y:S01]  /*5bf0*/  F2FP.F16.E5M2.UNPACK_B R91, R150.reuse ;  /* 0x00000096ff5b723e */ /* 0x080fe200020004ff */
[----:B------:R-:W-:Y:S01]  /*5c00*/  HADD2.F32 R88, -RZ, R87.H1_H1 ;  /* 0x30000057ff587230 */ /* 0x000fe20000004100 */
[----:B------:R-:W-:Y:S01]  /*5c10*/  F2FP.F16.E5M2.UNPACK_B R93, R150.H1 ;  /* 0x00000096ff5d723e */ /* 0x000fe200030004ff */
[----:B------:R-:W-:Y:S01]  /*5c20*/  HADD2.F32 R86, -RZ, R85.H1_H1 ;  /* 0x30000055ff567230 */ /* 0x000fe20000004100 */
[-C--:B------:R-:W-:Y:S01]  /*5c30*/  F2FP.F16.E5M2.UNPACK_B R95, R151.reuse ;  /* 0x00000097ff5f723e */ /* 0x080fe200020004ff */
[----:B------:R-:W2:Y:S01]  /*5c40*/  LDTM.x64 R4, tmem[UR4] ;  /* 0x00000004000479ee */ /* 0x000ea20008340000 */
[----:B------:R-:W-:Y:S01]  /*5c50*/  F2FP.F16.E5M2.UNPACK_B R97, R151.H1 ;  /* 0x00000097ff61723e */ /* 0x000fe200030004ff */
[----:B------:R-:W-:Y:S01]  /*5c60*/  HADD2.F32 R85, -RZ, R87.H0_H0 ;  /* 0x20000057ff557230 */ /* 0x000fe20000004100 */
[-C--:B------:R-:W-:Y:S01]  /*5c70*/  F2FP.F16.E5M2.UNPACK_B R99, R152.reuse ;  /* 0x00000098ff63723e */ /* 0x080fe200020004ff */
[----:B------:R-:W-:Y:S01]  /*5c80*/  HADD2.F32 R87, -RZ, R89.H0_H0 ;  /* 0x20000059ff577230 */ /* 0x000fe20000004100 */
[----:B------:R-:W-:Y:S01]  /*5c90*/  F2FP.F16.E5M2.UNPACK_B R101, R152.H1 ;  /* 0x00000098ff65723e */ /* 0x000fe200030004ff */
[----:B------:R-:W-:Y:S01]  /*5ca0*/  HADD2.F32 R92, -RZ, R91.H1_H1 ;  /* 0x3000005bff5c7230 */ /* 0x000fe20000004100 */
[----:B------:R-:W-:Y:S01]  /*5cb0*/  SHF.L.U32 R199, R176, 0x4, RZ ;  /* 0x00000004b0c77819 */ /* 0x000fe200000006ff */
[----:B------:R-:W-:Y:S01]  /*5cc0*/  HADD2.F32 R96, -RZ, R95.H1_H1 ;  /* 0x3000005fff607230 */ /* 0x000fe20000004100 */
[----:B------:R-:W-:Y:S01]  /*5cd0*/  SHF.L.U32 R207, R175, 0x4, RZ ;  /* 0x00000004afcf7819 */ /* 0x000fe200000006ff */
[----:B------:R-:W-:Y:S01]  /*5ce0*/  HADD2.F32 R100, -RZ, R99.H1_H1 ;  /* 0x30000063ff647230 */ /* 0x000fe20000004100 */
[----:B------:R-:W-:Y:S01]  /*5cf0*/  IADD3 R192, PT, PT, R186, R199, RZ ;  /* 0x000000c7bac07210 */ /* 0x000fe20007ffe0ff */
[----:B------:R-:W-:Y:S01]  /*5d00*/  HADD2.F32 R90, -RZ, R89.H1_H1 ;  /* 0x30000059ff5a7230 */ /* 0x000fe20000004100 */
[----:B------:R-:W-:Y:S01]  /*5d10*/  SHF.L.U32 R205, R184, 0x4, RZ ;  /* 0x00000004b8cd7819 */ /* 0x000fe200000006ff */
[----:B------:R-:W-:Y:S01]  /*5d20*/  HADD2.F32 R89, -RZ, R91.H0_H0 ;  /* 0x2000005bff597230 */ /* 0x000fe20000004100 */
[-C--:B------:R-:W-:Y:S01]  /*5d30*/  F2FP.F16.E5M2.UNPACK_B R103, R153.reuse ;  /* 0x00000099ff67723e */ /* 0x080fe200020004ff */
[--C-:B------:R-:W-:Y:S01]  /*5d40*/  HADD2.F32 R91, -RZ, R93.reuse.H0_H0 ;  /* 0x2000005dff5b7230 */ /* 0x100fe20000004100 */
[----:B------:R-:W-:Y:S01]  /*5d50*/  IADD3 R194, PT, PT, R205, R192, RZ ;  /* 0x000000c0cdc27210 */ /* 0x000fe20007ffe0ff */
[----:B------:R-:W-:Y:S01]  /*5d60*/  HADD2.F32 R94, -RZ, R93.H1_H1 ;  /* 0x3000005dff5e7230 */ /* 0x000fe20000004100 */
[----:B------:R-:W-:Y:S01]  /*5d70*/  F2FP.F16.E5M2.UNPACK_B R105, R153.H1 ;  /* 0x00000099ff69723e */ /* 0x000fe200030004ff */
[----:B------:R-:W-:Y:S01]  /*5d80*/  HADD2.F32 R93, -RZ, R95.H0_H0 ;  /* 0x2000005fff5d7230 */ /* 0x000fe20000004100 */
[-C--:B------:R-:W-:Y:S01]  /*5d90*/  F2FP.F16.E5M2.UNPACK_B R107, R154.reuse ;  /* 0x0000009aff6b723e */ /* 0x080fe200020004ff */
[----:B------:R-:W-:Y:S01]  /*5da0*/  HADD2.F32 R104, -RZ, R103.H1_H1 ;  /* 0x30000067ff687230 */ /* 0x000fe20000004100 */
[----:B------:R-:W-:Y:S01]  /*5db0*/  F2FP.F16.E5M2.UNPACK_B R109, R154.H1 ;  /* 0x0000009aff6d723e */ /* 0x000fe200030004ff */
[C---:B--2---:R-:W-:Y:S01]  /*5dc0*/  FMUL R0, R78.reuse, R4 ;  /* 0x000000044e007220 */ /* 0x044fe20000400000 */
[C---:B-1----:R-:W-:Y:S01]  /*5dd0*/  FMUL R2, R78.reuse, R5 ;  /* 0x000000054e027220 */ /* 0x042fe20000400000 */
[C---:B------:R-:W-:Y:S01]  /*5de0*/  FMUL R4, R78.reuse, R8 ;  /* 0x000000084e047220 */ /* 0x040fe20000400000 */
[C---:B------:R-:W-:Y:S01]  /*5df0*/  FMUL R5, R78.reuse, R9 ;  /* 0x000000094e057220 */ /* 0x040fe20000400000 */
[C---:B------:R-:W-:Y:S01]  /*5e00*/  FFMA R0, R81.reuse, R82, R0 ;  /* 0x0000005251007223 */ /* 0x040fe20000000000 */
[C---:B------:R-:W-:Y:S01]  /*5e10*/  FFMA R2, R81.reuse, R83, R2 ;  /* 0x0000005351027223 */ /* 0x040fe20000000002 */
[C---:B------:R-:W-:Y:S01]  /*5e20*/  FMUL R8, R78.reuse, R12 ;  /* 0x0000000c4e087220 */ /* 0x040fe20000400000 */
[C---:B------:R-:W-:Y:S01]  /*5e30*/  FMUL R9, R78.reuse, R13 ;  /* 0x0000000d4e097220 */ /* 0x040fe20000400000 */
[C---:B------:R-:W-:Y:S01]  /*5e40*/  FMUL R12, R78.reuse, R16 ;  /* 0x000000104e0c7220 */ /* 0x040fe20000400000 */
[C---:B------:R-:W-:Y:S01]  /*5e50*/  FMUL R13, R78.reuse, R17 ;  /* 0x000000114e0d7220 */ /* 0x040fe20000400000 */
[C---:B------:R-:W-:Y:S01]  /*5e60*/  FMUL R16, R78.reuse, R20 ;  /* 0x000000144e107220 */ /* 0x040fe20000400000 */
[C---:B------:R-:W-:Y:S01]  /*5e70*/  FMUL R17, R78.reuse, R21 ;  /* 0x000000154e117220 */ /* 0x040fe20000400000 */
[C---:B------:R-:W-:Y:S01]  /*5e80*/  FMUL R20, R78.reuse, R24 ;  /* 0x000000184e147220 */ /* 0x040fe20000400000 */
[C---:B------:R-:W-:Y:S01]  /*5e90*/  FMUL R21, R78.reuse, R25 ;  /* 0x000000194e157220 */ /* 0x040fe20000400000 */
[----:B------:R-:W-:Y:S02]  /*5ea0*/  HADD2.F32 R108, -RZ, R107.H1_H1 ;  /* 0x3000006bff6c7230 */ /* 0x000fe40000004100 */
[C---:B------:R-:W-:Y:S01]  /*5eb0*/  FMUL R24, R78.reuse, R28 ;  /* 0x0000001c4e187220 */ /* 0x040fe20000400000 */
[C---:B------:R-:W-:Y:S01]  /*5ec0*/  FMUL R25, R78.reuse, R29 ;  /* 0x0000001d4e197220 */ /* 0x040fe20000400000 */
[C---:B------:R-:W-:Y:S01]  /*5ed0*/  FMUL R28, R78.reuse, R32 ;  /* 0x000000204e1c7220 */ /* 0x040fe20000400000 */
[C---:B------:R-:W-:Y:S01]  /*5ee0*/  FMUL R29, R78.reuse, R33 ;  /* 0x000000214e1d7220 */ /* 0x040fe20000400000 */
[C---:B------:R-:W-:Y:S01]  /*5ef0*/  FMUL R32, R78.reuse, R36 ;  /* 0x000000244e207220 */ /* 0x040fe20000400000 */
[----:B------:R-:W-:Y:S01]  /*5f00*/  F2FP.F16.E5M2.UNPACK_B R111, R155 ;  /* 0x0000009bff6f723e */ /* 0x000fe200020004ff */
[C---:B------:R-:W-:Y:S01]  /*5f10*/  FMUL R33, R78.reuse, R37 ;  /* 0x000000254e217220 */ /* 0x040fe20000400000 */
[C---:B------:R-:W-:Y:S01]  /*5f20*/  FMUL R36, R78.reuse, R40 ;  /* 0x000000284e247220 */ /* 0x040fe20000400000 */
[----:B------:R-:W-:Y:S01]  /*5f30*/  F2FP.F16.E5M2.UNPACK_B R113, R155.H1 ;  /* 0x0000009bff71723e */ /* 0x000fe200030004ff */
[C---:B------:R-:W-:Y:S01]  /*5f40*/  FMUL R37, R78.reuse, R41 ;  /* 0x000000294e257220 */ /* 0x040fe20000400000 */
[----:B------:R-:W-:Y:S02]  /*5f50*/  HADD2.F32 R112, -RZ, R111.H1_H1 ;  /* 0x3000006fff707230 */ /* 0x000fe40000004100 */
        /* <DEDUP_REMOVED lines=26> */
[C---:B------:R-:W-:Y:S01]  /*6100*/  FFMA R3, R81.reuse, R84, R3 ;  /* 0x0000005451037223 */ /* 0x040fe20000000003 */
[C---:B------:R-:W-:Y:S01]  /*6110*/  FFMA R7, R81.reuse, R86, R7 ;  /* 0x0000005651077223 */ /* 0x040fe20000000007 */
[----:B------:R-:W-:Y:S01]  /*6120*/  F2FP.F16.E5M2.UNPACK_B R131, R160 ;  /* 0x000000a0ff83723e */ /* 0x000fe200020004ff */
[C---:B------:R-:W-:Y:S01]  /*6130*/  FFMA R4, R81.reuse, R85, R4 ;  /* 0x0000005551047223 */ /* 0x040fe20000000004 */
[C---:B------:R-:W-:Y:S01]  /*6140*/  FFMA R5, R81.reuse, R88, R5 ;  /* 0x0000005851057223 */ /* 0x040fe20000000005 */
[----:B------:R-:W-:Y:S01]  /*6150*/  F2FP.F16.E5M2.UNPACK_B R133, R160.H1 ;  /* 0x000000a0ff85723e */ /* 0x000fe200030004ff */
[----:B------:R-:W-:Y:S01]  /*6160*/  FFMA R6, R81, R87, R6 ;  /* 0x0000005751067223 */ /* 0x000fe20000000006 */
[----:B------:R-:W-:Y:S01]  /*6170*/  F2FP.SATFINITE.E5M2.F32.PACK_AB_MERGE_C R195, R7, R3, RZ ;  /* 0x0000000307c3723e */ /* 0x000fe200048060ff */
[----:B------:R-:W-:Y:S02]  /*6180*/  HADD2.F32 R128, -RZ, R127.H1_H1 ;  /* 0x3000007fff807230 */ /* 0x000fe40000004100 */
[----:B------:R-:W-:Y:S01]  /*6190*/  FMUL R11, R78, R11 ;  /* 0x0000000b4e0b7220 */ /* 0x000fe20000400000 */
[----:B------:R-:W-:Y:S01]  /*61a0*/  HADD2.F32 R132, -RZ, R131.H1_H1 ;  /* 0x30000083ff847230 */ /* 0x000fe20000004100 */
[----:B------:R-:W-:Y:S01]  /*61b0*/  F2FP.SATFINITE.E5M2.F32.PACK_AB_MERGE_C R200, R2, R0, R195 ;  /* 0x0000000002c8723e */ /* 0x000fe200048060c3 */
[----:B------:R-:W-:Y:S01]  /*61c0*/  FMUL R10, R78, R14 ;  /* 0x0000000e4e0a7220 */ /* 0x000fe20000400000 */
[----:B------:R-:W-:Y:S01]  /*61d0*/  IADD3 R195, PT, PT, R186, R207, RZ ;  /* 0x000000cfbac37210 */ /* 0x000fe20007ffe0ff */
[C---:B------:R-:W-:Y:S01]  /*61e0*/  FFMA R11, R81.reuse, R90, R11 ;  /* 0x0000005a510b7223 */ /* 0x040fe2000000000b */
[C---:B------:R-:W-:Y:S01]  /*61f0*/  FFMA R8, R81.reuse, R89, R8 ;  /* 0x0000005951087223 */ /* 0x040fe20000000008 */
[C---:B------:R-:W-:Y:S01]  /*6200*/  FFMA R9, R81.reuse, R92, R9 ;  /* 0x0000005c51097223 */ /* 0x040fe20000000009 */
[--C-:B------:R-:W-:Y:S02]  /*6210*/  HADD2.F32 R95, -RZ, R97.reuse.H0_H0 ;  /* 0x20000061ff5f7230 */ /* 0x100fe40000004100 */
[----:B------:R-:W-:Y:S01]  /*6220*/  FFMA R10, R81, R91, R10 ;  /* 0x0000005b510a7223 */ /* 0x000fe2000000000a */
[----:B------:R-:W-:Y:S01]  /*6230*/  F2FP.SATFINITE.E5M2.F32.PACK_AB_MERGE_C R201, R11, R6, RZ ;  /* 0x000000060bc9723e */ /* 0x000fe200048060ff */
[C---:B------:R-:W-:Y:S01]  /*6240*/  FMUL R15, R78.reuse, R15 ;  /* 0x0000000f4e0f7220 */ /* 0x040fe20000400000 */
[----:B------:R-:W-:Y:S02]  /*6250*/  HADD2.F32 R98, -RZ, R97.H1_H1 ;  /* 0x30000061ff627230 */ /* 0x000fe40000004100 */
[C---:B------:R-:W-:Y:S01]  /*6260*/  FMUL R14, R78.reuse, R18 ;  /* 0x000000124e0e7220 */ /* 0x040fe20000400000 */
[----:B------:R-:W-:Y:S01]  /*6270*/  F2FP.SATFINITE.E5M2.F32.PACK_AB_MERGE_C R201, R5, R4, R201 ;  /* 0x0000000405c9723e */ /* 0x000fe200048060c9 */
[----:B------:R-:W-:Y:S02]  /*6280*/  HADD2.F32 R97, -RZ, R99.H0_H0 ;  /* 0x20000063ff617230 */ /* 0x000fe40000004100 */
[C---:B------:R-:W-:Y:S01]  /*6290*/  FFMA R15, R81.reuse, R94, R15 ;  /* 0x0000005e510f7223 */ /* 0x040fe2000000000f */
[C---:B------:R-:W-:Y:S01]  /*62a0*/  FFMA R12, R81.reuse, R93, R12 ;  /* 0x0000005d510c7223 */ /* 0x040fe2000000000c */
[----:B------:R-:W-:Y:S01]  /*62b0*/  FFMA R13, R81, R96, R13 ;  /* 0x00000060510d7223 */ /* 0x000fe2000000000d */
[----:B------:R-:W-:Y:S01]  /*62c0*/  F2FP.F16.E5M2.UNPACK_B R135, R161 ;  /* 0x000000a1ff87723e */ /* 0x000fe200020004ff */
[--C-:B------:R-:W-:Y:S01]  /*62d0*/  HADD2.F32 R99, -RZ, R101.reuse.H0_H0 ;  /* 0x20000065ff637230 */ /* 0x100fe20000004100 */
[----:B------:R-:W-:Y:S01]  /*62e0*/  F2FP.SATFINITE.E5M2.F32.PACK_AB_MERGE_C R202, R15, R10, RZ ;  /* 0x0000000a0fca723e */ /* 0x000fe200048060ff */
[----:B------:R-:W-:Y:S01]  /*62f0*/  FFMA R14, R81, R95, R14 ;  /* 0x0000005f510e7223 */ /* 0x000fe2000000000e */
[C---:B------:R-:W-:Y:S01]  /*6300*/  FMUL R19, R78.reuse, R19 ;  /* 0x000000134e137220 */ /* 0x040fe20000400000 */
[----:B------:R-:W-:Y:S01]  /*6310*/  HADD2.F32 R102, -RZ, R101.H1_H1 ;  /* 0x30000065ff667230 */ /* 0x000fe20000004100 */
[----:B------:R-:W-:Y:S01]  /*6320*/  F2FP.SATFINITE.E5M2.F32.PACK_AB_MERGE_C R202, R9, R8, R202 ;  /* 0x0000000809ca723e */ /* 0x000fe200048060ca */
[----:B------:R-:W-:Y:S02]  /*6330*/  HADD2.F32 R101, -RZ, R103.H0_H0 ;  /* 0x20000067ff657230 */ /* 0x000fe40000004100 */
[C---:B------:R-:W-:Y:S01]  /*6340*/  FFMA R19, R81.reuse, R98, R19 ;  /* 0x0000006251137223 */ /* 0x040fe20000000013 */
[C---:B------:R-:W-:Y:S01]  /*6350*/  FFMA R16, R81.reuse, R97, R16 ;  /* 0x0000006151107223 */ /* 0x040fe20000000010 */
[----:B------:R-:W-:Y:S01]  /*6360*/  FFMA R17, R81, R100, R17 ;  /* 0x0000006451117223 */ /* 0x000fe20000000011 */
[----:B------:R-:W-:Y:S02]  /*6370*/  HADD2.F32 R136, -RZ, R135.H1_H1 ;  /* 0x30000087ff887230 */ /* 0x000fe40000004100 */
[C---:B------:R-:W-:Y:S01]  /*6380*/  FMUL R18, R78.reuse, R22 ;  /* 0x000000164e127220 */ /* 0x040fe20000400000 */
[----:B------:R-:W-:Y:S01]  /*6390*/  F2FP.F16.E5M2.UNPACK_B R137, R161.H1 ;  /* 0x000000a1ff89723e */ /* 0x000fe200030004ff */
[C---:B------:R-:W-:Y:S01]  /*63a0*/  FMUL R23, R78.reuse, R23 ;  /* 0x000000174e177220 */ /* 0x040fe20000400000 */
[--C-:B------:R-:W-:Y:S01]  /*63b0*/  HADD2.F32 R103, -RZ, R105.reuse.H0_H0 ;  /* 0x20000069ff677230 */ /* 0x100fe20000004100 */
[----:B------:R-:W-:Y:S01]  /*63c0*/  F2FP.SATFINITE.E5M2.F32.PACK_AB_MERGE_C R203, R19, R14, RZ ;  /* 0x0000000e13cb723e */ /* 0x000fe200048060ff */
[C---:B------:R-:W-:Y:S01]  /*63d0*/  FFMA R18, R81.reuse, R99, R18 ;  /* 0x0000006351127223 */ /* 0x040fe20000000012 */
[C---:B------:R-:W-:Y:S01]  /*63e0*/  FFMA R23, R81.reuse, R102, R23 ;  /* 0x0000006651177223 */ /* 0x040fe20000000017 */
[----:B------:R-:W-:Y:S01]  /*63f0*/  FFMA R20, R81, R101, R20 ;  /* 0x0000006551147223 */ /* 0x000fe20000000014 */
[----:B------:R-:W-:Y:S01]  /*6400*/  F2FP.F16.E5M2.UNPACK_B R139, R162 ;  /* 0x000000a2ff8b723e */ /* 0x000fe200020004ff */
[----:B------:R-:W-:Y:S01]  /*6410*/  HADD2.F32 R106, -RZ, R105.H1_H1 ;  /* 0x30000069ff6a7230 */ /* 0x000fe20000004100 */
[----:B------:R-:W-:Y:S01]  /*6420*/  F2FP.SATFINITE.E5M2.F32.PACK_AB_MERGE_C R203, R13, R12, R203 ;  /* 0x0000000c0dcb723e */ /* 0x000fe200048060cb */
[----:B------:R-:W-:Y:S01]  /*6430*/  FFMA R21, R81, R104, R21 ;  /* 0x0000006851157223 */ /* 0x000fe20000000015 */
[----:B------:R-:W-:Y:S01]  /*6440*/  F2FP.SATFINITE.E5M2.F32.PACK_AB_MERGE_C R208, R23, R18, RZ ;  /* 0x0000001217d0723e */ /* 0x000fe200048060ff */
[----:B------:R-:W-:Y:S02]  /*6450*/  HADD2.F32 R105, -RZ, R107.H0_H0 ;  /* 0x2000006bff697230 */ /* 0x000fe40000004100 */
[C---:B------:R-:W-:Y:S01]  /*6460*/  FMUL R22, R78.reuse, R26 ;  /* 0x0000001a4e167220 */ /* 0x040fe20000400000 */
[----:B------:R1:W-:Y:S01]  /*6470*/  STS.128 [R172+UR49+0x8200], R200 ;  /* 0x008200c8ac007988 */ /* 0x0003e20008000c31 */
[----:B------:R-:W-:Y:S01]  /*6480*/  F2FP.SATFINITE.E5M2.F32.PACK_AB_MERGE_C R208, R17, R16, R208 ;  /* 0x0000001011d0723e */ /* 0x000fe200048060d0 */
[----:B------:R-:W-:Y:S02]  /*6490*/  HADD2.F32 R140, -RZ, R139.H1_H1 ;  /* 0x3000008bff8c7230 */ /* 0x000fe40000004100 */
[C---:B------:R-:W-:Y:S01]  /*64a0*/  FFMA R22, R81.reuse, R103, R22 ;  /* 0x0000006751167223 */ /* 0x040fe20000000016 */
[C---:B------:R-:W-:Y:S01]  /*64b0*/  FMUL R27, R78.reuse, R27 ;  /* 0x0000001b4e1b7220 */ /* 0x040fe20000400000 */
[--C-:B------:R-:W-:Y:S02]  /*64c0*/  HADD2.F32 R107, -RZ, R109.reuse.H0_H0 ;  /* 0x2000006dff6b7230 */ /* 0x100fe40000004100 */
[C---:B------:R-:W-:Y:S01]  /*64d0*/  FMUL R26, R78.reuse, R30 ;  /* 0x0000001e4e1a7220 */ /* 0x040fe20000400000 */
[----:B------:R-:W-:Y:S02]  /*64e0*/  HADD2.F32 R110, -RZ, R109.H1_H1 ;  /* 0x3000006dff6e7230 */ /* 0x000fe40000004100 */
[C---:B------:R-:W-:Y:S01]  /*64f0*/  FFMA R27, R81.reuse, R106, R27 ;  /* 0x0000006a511b7223 */ /* 0x040fe2000000001b */
[C---:B------:R-:W-:Y:S01]  /*6500*/  FFMA R24, R81.reuse, R105, R24 ;  /* 0x0000006951187223 */ /* 0x040fe20000000018 */
[----:B------:R-:W-:Y:S01]  /*6510*/  FFMA R25, R81, R108, R25 ;  /* 0x0000006c51197223 */ /* 0x000fe20000000019 */
[----:B------:R-:W-:Y:S01]  /*6520*/  F2FP.F16.E5M2.UNPACK_B R141, R162.H1 ;  /* 0x000000a2ff8d723e */ /* 0x000fe200030004ff */
[----:B------:R-:W-:Y:S01]  /*6530*/  HADD2.F32 R109, -RZ, R111.H0_H0 ;  /* 0x2000006fff6d7230 */ /* 0x000fe20000004100 */
[----:B------:R-:W-:Y:S01]  /*6540*/  F2FP.SATFINITE.E5M2.F32.PACK_AB_MERGE_C R209, R27, R22, RZ ;  /* 0x000000161bd1723e */ /* 0x000fe200048060ff */
[----:B------:R-:W-:Y:S01]  /*6550*/  FFMA R26, R81, R107, R26 ;  /* 0x0000006b511a7223 */ /* 0x000fe2000000001a */
[C---:B------:R-:W-:Y:S01]  /*6560*/  FMUL R31, R78.reuse, R31 ;  /* 0x0000001f4e1f7220 */ /* 0x040fe20000400000 */
[--C-:B------:R-:W-:Y:S01]  /*6570*/  HADD2.F32 R111, -RZ, R113.reuse.H0_H0 ;  /* 0x20000071ff6f7230 */ /* 0x100fe20000004100 */
[----:B------:R-:W-:Y:S01]  /*6580*/  F2FP.SATFINITE.E5M2.F32.PACK_AB_MERGE_C R209, R21, R20, R209 ;  /* 0x0000001415d1723e */ /* 0x000fe200048060d1 */
[----:B------:R-:W-:Y:S02]  /*6590*/  HADD2.F32 R114, -RZ, R113.H1_H1 ;  /* 0x30000071ff727230 */ /* 0x000fe40000004100 */
[C---:B------:R-:W-:Y:S01]  /*65a0*/  FFMA R31, R81.reuse, R110, R31 ;  /* 0x0000006e511f7223 */ /* 0x040fe2000000001f */
[C---:B------:R-:W-:Y:S01]  /*65b0*/  FFMA R28, R81.reuse, R109, R28 ;  /* 0x0000006d511c7223 */ /* 0x040fe2000000001c */
[----:B------:R-:W-:Y:S01]  /*65c0*/  FFMA R29, R81, R112, R29 ;  /* 0x00000070511d7223 */ /* 0x000fe2000000001d */
[----:B------:R-:W-:Y:S02]  /*65d0*/  HADD2.F32 R113, -RZ, R115.H0_H0 ;  /* 0x20000073ff717230 */ /* 0x000fe40000004100 */
[C---:B------:R-:W-:Y:S01]  /*65e0*/  FMUL R30, R78.reuse, R34 ;  /* 0x000000224e1e7220 */ /* 0x040fe20000400000 */
[----:B------:R-:W-:Y:S01]  /*65f0*/  F2FP.F16.E5M2.UNPACK_B R143, R163 ;  /* 0x000000a3ff8f723e */ /* 0x000fe200020004ff */
[C---:B------:R-:W-:Y:S01]  /*6600*/  FMUL R35, R78.reuse, R35 ;  /* 0x000000234e237220 */ /* 0x040fe20000400000 */
[----:B------:R-:W-:Y:S01]  /*6610*/  HADD2.F32 R115, -RZ, R117.H0_H0 ;  /* 0x20000075ff737230 */ /* 0x000fe20000004100 */
[----:B------:R-:W-:Y:S01]  /*6620*/  F2FP.SATFINITE.E5M2.F32.PACK_AB_MERGE_C R210, R31, R26, RZ ;  /* 0x0000001a1fd2723e */ /* 0x000fe200048060ff */
[C---:B------:R-:W-:Y:S01]  /*6630*/  FFMA R30, R81.reuse, R111, R30 ;  /* 0x0000006f511e7223 */ /* 0x040fe2000000001e */
[C---:B------:R-:W-:Y:S01]  /*6640*/  FFMA R35, R81.reuse, R114, R35 ;  /* 0x0000007251237223 */ /* 0x040fe20000000023 */
[C---:B------:R-:W-:Y:S01]  /*6650*/  FFMA R32, R81.reuse, R113, R32 ;  /* 0x0000007151207223 */ /* 0x040fe20000000020 */
[----:B------:R-:W-:Y:S01]  /*6660*/  F2FP.F16.E5M2.UNPACK_B R145, R163.H1 ;  /* 0x000000a3ff91723e */ /* 0x000fe200030004ff */
[----:B------:R-:W-:Y:S01]  /*6670*/  FFMA R33, R81, R116, R33 ;  /* 0x0000007451217223 */ /* 0x000fe20000000021 */
[----:B------:R-:W-:Y:S01]  /*6680*/  F2FP.SATFINITE.E5M2.F32.PACK_AB_MERGE_C R210, R25, R24, R210 ;  /* 0x0000001819d2723e */ /* 0x000fe200048060d2 */
[----:B------:R-:W-:Y:S01]  /*6690*/  HADD2.F32 R144, -RZ, R143.H1_H1 ;  /* 0x3000008fff907230 */ /* 0x000fe20000004100 */
[----:B------:R-:W-:Y:S01]  /*66a0*/  F2FP.SATFINITE.E5M2.F32.PACK_AB_MERGE_C R211, R35, R30, RZ ;  /* 0x0000001e23d3723e */ /* 0x000fe200048060ff */
[----:B------:R-:W-:Y:S02]  /*66b0*/  HADD2.F32 R118, -RZ, R117.H1_H1 ;  /* 0x30000075ff767230 */ /* 0x000fe40000004100 */
[C---:B------:R-:W-:Y:S01]  /*66c0*/  FMUL R34, R78.reuse, R38 ;  /* 0x000000264e227220 */ /* 0x040fe20000400000 */
[----:B------:R-:W-:Y:S01]  /*66d0*/  HADD2.F32 R117, -RZ, R119.H0_H0 ;  /* 0x20000077ff757230 */ /* 0x000fe20000004100 */
[----:B------:R-:W-:Y:S01]  /*66e0*/  F2FP.SATFINITE.E5M2.F32.PACK_AB_MERGE_C R211, R29, R28, R211 ;  /* 0x0000001c1dd3723e */ /* 0x000fe200048060d3 */
[C---:B------:R-:W-:Y:S01]  /*66f0*/  FMUL R39, R78.reuse, R39 ;  /* 0x000000274e277220 */ /* 0x040fe20000400000 */
[--C-:B------:R-:W-:Y:S02]  /*6700*/  HADD2.F32 R119, -RZ, R121.reuse.H0_H0 ;  /* 0x20000079ff777230 */ /* 0x100fe40000004100 */
[C---:B------:R-:W-:Y:S01]  /*6710*/  FFMA R34, R81.reuse, R115, R34 ;  /* 0x0000007351227223 */ /* 0x040fe20000000022 */
[----:B------:R-:W-:Y:S01]  /*6720*/  HADD2.F32 R122, -RZ, R121.H1_H1 ;  /* 0x30000079ff7a7230 */ /* 0x000fe20000004100 */
[----:B------:R1:W-:Y:S01]  /*6730*/  STS.128 [R192+0x8010], R208 ;  /* 0x008010d0c0007388 */ /* 0x0003e20000000c00 */
[----:B------:R-:W-:Y:S02]  /*6740*/  HADD2.F32 R121, -RZ, R123.H0_H0 ;  /* 0x2000007bff797230 */ /* 0x000fe40000004100 */
[C---:B------:R-:W-:Y:S01]  /*6750*/  FFMA R39, R81.reuse, R118, R39 ;  /* 0x0000007651277223 */ /* 0x040fe20000000027 */
[C---:B------:R-:W-:Y:S01]  /*6760*/  FFMA R36, R81.reuse, R117, R36 ;  /* 0x0000007551247223 */ /* 0x040fe20000000024 */
[----:B------:R-:W-:Y:S01]  /*6770*/  FFMA R37, R81, R120, R37 ;  /* 0x0000007851257223 */ /* 0x000fe20000000025 */
[C---:B------:R-:W-:Y:S01]  /*6780*/  FMUL R38, R78.reuse, R42 ;  /* 0x0000002a4e267220 */ /* 0x040fe20000400000 */
[----:B------:R-:W-:Y:S01]  /*6790*/  ISETP.NE.AND P0, PT, R189, RZ, PT ;  /* 0x000000ffbd00720c */ /* 0x000fe20003f05270 */
[C---:B------:R-:W-:Y:S01]  /*67a0*/  FMUL R43, R78.reuse, R43 ;  /* 0x0000002b4e2b7220 */ /* 0x040fe20000400000 */
[--C-:B------:R-:W-:Y:S01]  /*67b0*/  HADD2.F32 R123, -RZ, R125.reuse.H0_H0 ;  /* 0x2000007dff7b7230 */ /* 0x100fe20000004100 */
[----:B------:R-:W-:Y:S01]  /*67c0*/  F2FP.SATFINITE.E5M2.F32.PACK_AB_MERGE_C R212, R39, R34, RZ ;  /* 0x0000002227d4723e */ /* 0x000fe200048060ff */
[C---:B------:R-:W-:Y:S01]  /*67d0*/  FFMA R38, R81.reuse, R119, R38 ;  /* 0x0000007751267223 */ /* 0x040fe20000000026 */
[C---:B------:R-:W-:Y:S01]  /*67e0*/  FFMA R43, R81.reuse, R122, R43 ;  /* 0x0000007a512b7223 */ /* 0x040fe2000000002b */
[----:B------:R-:W-:Y:S01]  /*67f0*/  FFMA R40, R81, R121, R40 ;  /* 0x0000007951287223 */ /* 0x000fe20000000028 */
[----:B------:R-:W-:Y:S01]  /*6800*/  F2FP.SATFINITE.E5M2.F32.PACK_AB_MERGE_C R212, R33, R32, R212 ;  /* 0x0000002021d4723e */ /* 0x000fe200048060d4 */
[----:B------:R-:W-:Y:S01]  /*6810*/  FFMA R41, R81, R124, R41 ;  /* 0x0000007c51297223 */ /* 0x000fe20000000029 */
[----:B------:R-:W-:Y:S01]  /*6820*/  HADD2.F32 R126, -RZ, R125.H1_H1 ;  /* 0x3000007dff7e7230 */ /* 0x000fe20000004100 */
[----:B------:R-:W-:Y:S01]  /*6830*/  F2FP.SATFINITE.E5M2.F32.PACK_AB_MERGE_C R213, R43, R38, RZ ;  /* 0x000000262bd5723e */ /* 0x000fe200048060ff */
[----:B------:R-:W-:Y:S02]  /*6840*/  HADD2.F32 R125, -RZ, R127.H0_H0 ;  /* 0x2000007fff7d7230 */ /* 0x000fe40000004100 */
[C---:B------:R-:W-:Y:S01]  /*6850*/  FMUL R42, R78.reuse, R46 ;  /* 0x0000002e4e2a7220 */ /* 0x040fe20000400000 */
[----:B------:R-:W-:Y:S01]  /*6860*/  FMUL R47, R78, R47 ;  /* 0x0000002f4e2f7220 */ /* 0x000fe20000400000 */
[--C-:B------:R-:W-:Y:S01]  /*6870*/  HADD2.F32 R127, -RZ, R129.reuse.H0_H0 ;  /* 0x20000081ff7f7230 */ /* 0x100fe20000004100 */
[----:B------:R-:W-:Y:S01]  /*6880*/  F2FP.SATFINITE.E5M2.F32.PACK_AB_MERGE_C R213, R37, R36, R213 ;  /* 0x0000002425d5723e */ /* 0x000fe200048060d5 */
[C---:B------:R-:W-:Y:S01]  /*6890*/  FFMA R42, R81.reuse, R123, R42 ;  /* 0x0000007b512a7223 */ /* 0x040fe2000000002a */
[C---:B------:R-:W-:Y:S01]  /*68a0*/  FFMA R47, R81.reuse, R126, R47 ;  /* 0x0000007e512f7223 */ /* 0x040fe2000000002f */
[C---:B------:R-:W-:Y:S01]  /*68b0*/  FFMA R44, R81.reuse, R125, R44 ;  /* 0x0000007d512c7223 */ /* 0x040fe2000000002c */
[----:B------:R-:W-:Y:S01]  /*68c0*/  ISETP.NE.AND P6, PT, R198, RZ, PT ;  /* 0x000000ffc600720c */ /* 0x000fe20003fc5270 */
[----:B------:R-:W-:Y:S01]  /*68d0*/  FFMA R45, R81, R128, R45 ;  /* 0x00000080512d7223 */ /* 0x000fe2000000002d */
[----:B------:R-:W-:Y:S01]  /*68e0*/  HADD2.F32 R130, -RZ, R129.H1_H1 ;  /* 0x30000081ff827230 */ /* 0x000fe20000004100 */
[----:B------:R-:W-:Y:S01]  /*68f0*/  F2FP.SATFINITE.E5M2.F32.PACK_AB_MERGE_C R214, R47, R42, RZ ;  /* 0x0000002a2fd6723e */ /* 0x000fe200048060ff */
[----:B------:R-:W-:Y:S02]  /*6900*/  HADD2.F32 R129, -RZ, R131.H0_H0 ;  /* 0x20000083ff817230 */ /* 0x000fe40000004100 */
[C---:B------:R-:W-:Y:S01]  /*6910*/  FMUL R46, R78.reuse, R50 ;  /* 0x000000324e2e7220 */ /* 0x040fe20000400000 */
[C---:B------:R-:W-:Y:S01]  /*6920*/  FMUL R51, R78.reuse, R51 ;  /* 0x000000334e337220 */ /* 0x040fe20000400000 */
[--C-:B------:R-:W-:Y:S02]  /*6930*/  HADD2.F32 R131, -RZ, R133.reuse.H0_H0 ;  /* 0x20000085ff837230 */ /* 0x100fe40000004100 */
[C---:B------:R-:W-:Y:S01]  /*6940*/  FMUL R50, R78.reuse, R54 ;  /* 0x000000364e327220 */ /* 0x040fe20000400000 */
[C---:B------:R-:W-:Y:S01]  /*6950*/  FFMA R46, R81.reuse, R127, R46 ;  /* 0x0000007f512e7223 */ /* 0x040fe2000000002e */
[----:B------:R-:W-:Y:S02]  /*6960*/  HADD2.F32 R134, -RZ, R133.H1_H1 ;  /* 0x30000085ff867230 */ /* 0x000fe40000004100 */
[C---:B------:R-:W-:Y:S01]  /*6970*/  FFMA R51, R81.reuse, R130, R51 ;  /* 0x0000008251337223 */ /* 0x040fe20000000033 */
[----:B------:R-:W-:Y:S02]  /*6980*/  HADD2.F32 R133, -RZ, R135.H0_H0 ;  /* 0x20000087ff857230 */ /* 0x000fe40000004100 */
[C---:B------:R-:W-:Y:S01]  /*6990*/  FMUL R55, R78.reuse, R55 ;  /* 0x000000374e377220 */ /* 0x040fe20000400000 */
[C---:B------:R-:W-:Y:S01]  /*69a0*/  FFMA R48, R81.reuse, R129, R48 ;  /* 0x0000008151307223 */ /* 0x040fe20000000030 */
[C---:B------:R-:W-:Y:S01]  /*69b0*/  FFMA R49, R81.reuse, R132, R49 ;  /* 0x0000008451317223 */ /* 0x040fe20000000031 */
[--C-:B------:R-:W-:Y:S02]  /*69c0*/  HADD2.F32 R135, -RZ, R137.reuse.H0_H0 ;  /* 0x20000089ff877230 */ /* 0x100fe40000004100 */
[C---:B------:R-:W-:Y:S01]  /*69d0*/  FFMA R50, R81.reuse, R131, R50 ;  /* 0x0000008351327223 */ /* 0x040fe20000000032 */
[----:B------:R-:W-:Y:S02]  /*69e0*/  HADD2.F32 R138, -RZ, R137.H1_H1 ;  /* 0x30000089ff8a7230 */ /* 0x000fe40000004100 */
[C---:B------:R-:W-:Y:S01]  /*69f0*/  FMUL R54, R78.reuse, R58 ;  /* 0x0000003a4e367220 */ /* 0x040fe20000400000 */
[----:B------:R-:W-:Y:S02]  /*6a00*/  HADD2.F32 R137, -RZ, R139.H0_H0 ;  /* 0x2000008bff897230 */ /* 0x000fe40000004100 */
[C---:B------:R-:W-:Y:S01]  /*6a10*/  FFMA R55, R81.reuse, R134, R55 ;  /* 0x0000008651377223 */ /* 0x040fe20000000037 */
        /* <DEDUP_REMOVED lines=16> */
[----:B------:R-:W-:Y:S01]  /*6b20*/  FFMA R63, R81, R142, R63 ;  /* 0x0000008e513f7223 */ /* 0x000fe2000000003f */
[----:B------:R-:W-:Y:S01]  /*6b30*/  FMUL R67, R78, R67 ;  /* 0x000000434e437220 */ /* 0x000fe20000400000 */
[----:B------:R-:W-:Y:S01]  /*6b40*/  F2FP.SATFINITE.E5M2.F32.PACK_AB_MERGE_C R215, R51, R46, RZ ;  /* 0x0000002e33d7723e */ /* 0x000fe200048060ff */
[C---:B------:R-:W-:Y:S01]  /*6b50*/  FFMA R60, R81.reuse, R141, R60 ;  /* 0x0000008d513c7223 */ /* 0x040fe2000000003c */
[C---:B------:R-:W-:Y:S01]  /*6b60*/  FFMA R61, R81.reuse, R144, R61 ;  /* 0x00000090513d7223 */ /* 0x040fe2000000003d */
[C---:B------:R-:W-:Y:S01]  /*6b70*/  FFMA R62, R81.reuse, R143, R62 ;  /* 0x0000008f513e7223 */ /* 0x040fe2000000003e */
[----:B------:R-:W-:Y:S01]  /*6b80*/  FFMA R67, R81, R146, R67 ;  /* 0x0000009251437223 */ /* 0x000fe20000000043 */
[----:B------:R-:W-:Y:S02]  /*6b90*/  F2FP.SATFINITE.E5M2.F32.PACK_AB_MERGE_C R214, R41, R40, R214 ;  /* 0x0000002829d6723e */ /* 0x000fe400048060d6 */
[----:B------:R-:W-:Y:S02]  /*6ba0*/  F2FP.SATFINITE.E5M2.F32.PACK_AB_MERGE_C R215, R45, R44, R215 ;  /* 0x0000002c2dd7723e */ /* 0x000fe400048060d7 */
[----:B------:R-:W-:Y:S02]  /*6bb0*/  F2FP.SATFINITE.E5M2.F32.PACK_AB_MERGE_C R216, R55, R50, RZ ;  /* 0x0000003237d8723e */ /* 0x000fe400048060ff */
[----:B------:R-:W-:Y:S01]  /*6bc0*/  F2FP.SATFINITE.E5M2.F32.PACK_AB_MERGE_C R217, R59, R54, RZ ;  /* 0x000000363bd9723e */ /* 0x000fe200048060ff */
[----:B------:R1:W-:Y:S01]  /*6bd0*/  STS.128 [R195+0x8020], R212 ;  /* 0x008020d4c3007388 */ /* 0x0003e20000000c00 */
[----:B------:R-:W-:Y:S02]  /*6be0*/  F2FP.SATFINITE.E5M2.F32.PACK_AB_MERGE_C R218, R63, R58, RZ ;  /* 0x0000003a3fda723e */ /* 0x000fe400048060ff */
[----:B------:R-:W-:Y:S02]  /*6bf0*/  F2FP.SATFINITE.E5M2.F32.PACK_AB_MERGE_C R219, R67, R62, RZ ;  /* 0x0000003e43db723e */ /* 0x000fe400048060ff */
[----:B------:R-:W-:Y:S02]  /*6c00*/  F2FP.SATFINITE.E5M2.F32.PACK_AB_MERGE_C R216, R49, R48, R216 ;  /* 0x0000003031d8723e */ /* 0x000fe400048060d8 */
[----:B------:R-:W-:Y:S02]  /*6c10*/  F2FP.SATFINITE.E5M2.F32.PACK_AB_MERGE_C R217, R53, R52, R217 ;  /* 0x0000003435d9723e */ /* 0x000fe400048060d9 */
[----:B------:R-:W-:Y:S02]  /*6c20*/  F2FP.SATFINITE.E5M2.F32.PACK_AB_MERGE_C R218, R57, R56, R218 ;  /* 0x0000003839da723e */ /* 0x000fe400048060da */
[----:B------:R-:W-:Y:S02]  /*6c30*/  F2FP.SATFINITE.E5M2.F32.PACK_AB_MERGE_C R219, R61, R60, R219 ;  /* 0x0000003c3ddb723e */ /* 0x000fe400048060db */
[----:B------:R-:W-:Y:S02]  /*6c40*/  LEA R204, R181, UR49, 0x3 ;  /* 0x00000031b5cc7c11 */ /* 0x000fe4000f8e18ff */
[----:B------:R-:W-:Y:S01]  /*6c50*/  @P6 SHF.L.U32 R221, R180, 0x1f, RZ ;  /* 0x0000001fb4dd6819 */ /* 0x000fe200000006ff */
[----:B------:R1:W-:Y:S01]  /*6c60*/  STS.128 [R194+0x8010], R216 ;  /* 0x008010d8c2007388 */ /* 0x0003e20000000c00 */
[----:B------:R-:W-:Y:S01]  /*6c70*/  @!PT LDS RZ, [RZ] ;  /* 0x00000000fffff984 */ /* 0x000fe20000000800 */
[----:B------:R-:W-:Y:S01]  /*6c80*/  @!PT LDS RZ, [RZ] ;  /* 0x00000000fffff984 */ /* 0x000fe20000000800 */
[----:B------:R-:W-:Y:S01]  /*6c90*/  @!PT LDS RZ, [RZ] ;  /* 0x00000000fffff984 */ /* 0x000fe20000000800 */
[----:B------:R-:W-:Y:S01]  /*6ca0*/  @!PT LDS RZ, [RZ] ;  /* 0x00000000fffff984 */ /* 0x000fe20000000800 */
[----:B------:R2:W-:Y:S07]  /*6cb0*/  MEMBAR.ALL.CTA ;  /* 0x0000000000007992 */ /* 0x0005ee0000008000 */
[----:B--2---:R-:W2:Y:S02]  /*6cc0*/  FENCE.VIEW.ASYNC.S ;  /* 0x00000000000073c6 */ /* 0x004ea40000000000 */
[----:B--2---:R-:W-:Y:S06]  /*6cd0*/  BAR.SYNC.DEFER_BLOCKING 0x1, 0x80 ;  /* 0x0042000000007b1d */ /* 0x004fec0000010000 */
[----:B------:R-:W-:Y:S05]  /*6ce0*/  @P0 BRA `(.L_x_97) ;  /* 0x0000000000280947 */ /* 0x000fea0003800000 */
[----:B------:R-:W-:Y:S02]  /*6cf0*/  UIADD3 UR4, UPT, UPT, UR49, 0x8200, URZ ;  /* 0x0000820031047890 */ /* 0x000fe4000fffe0ff */
[----:B------:R-:W-:Y:S01]  /*6d00*/  UIADD3 UR6, UP0, UPT, UR52, 0x680, URZ ;  /* 0x0000068034067890 */ /* 0x000fe2000ff1e0ff */
[----:B------:R-:W-:Y:S03]  /*6d10*/  UMOV UR43, UR36 ;  /* 0x00000024002b7c82 */ /* 0x000fe60008000000 */
[----:B------:R-:W-:Y:S01]  /*6d20*/  MOV R188, UR4 ;  /* 0x0000000400bc7c02 */ /* 0x000fe20008000f00 */
[----:B------:R-:W-:Y:S03]  /*6d30*/  UIADD3.X UR7, UPT, UPT, URZ, UR53, URZ, UP0, !UPT ;  /* 0x00000035ff077290 */ /* 0x000fe600087fe4ff */
[----:B------:R-:W-:Y:S11]  /*6d40*/  R2UR UR40, R188 ;  /* 0x00000000bc2872ca */ /* 0x000ff600000e0000 */
[----:B------:R-:W-:Y:S02]  /*6d50*/  @!UPT UIADD3 URZ, UPT, UPT, URZ, URZ, URZ ;  /* 0x000000fffffff290 */ /* 0x000fe4000fffe0ff */
[----:B------:R2:W-:Y:S01]  /*6d60*/  UTMASTG.3D [UR40], [UR6] ;  /* 0x00000028060073b5 */ /* 0x0005e20008010000 */
[----:B------:R0:W-:Y:S01]  /*6d70*/  UTMACMDFLUSH ;  /* 0x00000000000079b7 */ /* 0x0001e20000000000 */
[----:B--2---:R-:W-:Y:S04]  /*6d80*/  DEPBAR.LE SB0, 0x1 ;  /* 0x000080400000791a */ /* 0x004fe80000000000 */
.L_x_97:
[----:B------:R-:W-:Y:S05]  /*6d90*/  BSYNC.RECONVERGENT B0 ;  /* 0x0000000000007941 */ /* 0x000fea0003800200 */
.L_x_96:
[----:B------:R-:W-:Y:S06]  /*6da0*/  BAR.SYNC.DEFER_BLOCKING 0x1, 0x80 ;  /* 0x0042000000007b1d */ /* 0x000fec0000010000 */
[----:B------:R-:W2:Y:S01]  /*6db0*/  @P6 SYNCS.PHASECHK.TRANS64.TRYWAIT P0, [R204+URZ+0x30], R221 ;  /* 0x000030ddcc0065a7 */ /* 0x000ea200080011ff */
[----:B------:R-:W-:Y:S01]  /*6dc0*/  BSSY B1, `(.L_x_98) ;  /* 0x0000023000017945 */ /* 0x000fe20003800000 */
[----:B--2---:R-:W-:Y:S03]  /*6dd0*/  @P6 SEL R196, RZ, 0x1, !P0 ;  /* 0x00000001ffc46807 */ /* 0x004fe60004000000 */
[----:B------:R-:W-:Y:S05]  /*6de0*/  @!P6 BRA `(.L_x_99) ;  /* 0x000000000080e947 */ /* 0x000fea0003800000 */
[----:B------:R-:W-:Y:S01]  /*6df0*/  ISETP.NE.AND P1, PT, R197, RZ, PT ;  /* 0x000000ffc500720c */ /* 0x000fe20003f25270 */
[----:B------:R-:W-:Y:S01]  /*6e00*/  BSSY B0, `(.L_x_100) ;  /* 0x000000a000007945 */ /* 0x000fe20003800000 */
[----:B------:R-:W-:Y:S11]  /*6e10*/  ISETP.NE.AND P0, PT, R196, RZ, PT ;  /* 0x000000ffc400720c */ /* 0x000ff60003f05270 */
[----:B------:R-:W-:Y:S04]  /*6e20*/  @P1 IMAD R0, R181, 0x2000, R186 ;  /* 0x00002000b5001824 */ /* 0x000fe800078e02ba */
[C---:B------:R-:W-:Y:S01]  /*6e30*/  @P1 IMAD.IADD R6, R0.reuse, 0x1, R199 ;  /* 0x0000000100061824 */ /* 0x040fe200078e02c7 */
[----:B------:R-:W-:Y:S03]  /*6e40*/  @P1 IADD3 R4, PT, PT, R0, R207, RZ ;  /* 0x000000cf00041210 */ /* 0x000fe60007ffe0ff */
[----:B------:R-:W-:Y:S01]  /*6e50*/  @P1 IMAD.IADD R2, R205, 0x1, R6 ;  /* 0x00000001cd021824 */ /* 0x000fe200078e0206 */
[----:B------:R-:W-:Y:S06]  /*6e60*/  @P0 BRA `(.L_x_101) ;  /* 0x00000000000c0947 */ /* 0x000fec0003800000 */
[----:B------:R-:W-:Y:S04]  /*6e70*/  SHF.L.U32 R3, R180, 0x1f, RZ ;  /* 0x0000001fb4037819 */ /* 0x000fe800000006ff */
[----:B------:R-:W2:Y:S02]  /*6e80*/  SYNCS.PHASECHK.TRANS64.TRYWAIT P0, [R204+URZ+0x30], R3 ;  /* 0x00003003cc0075a7 */ /* 0x000ea400080011ff */
[----:B--2---:R-:W-:Y:S05]  /*6e90*/  @!P0 BRA `(.L_x_102) ;  /* 0x0000004800b48947 */ /* 0x004fea0003800000 */
.L_x_101:
[----:B------:R-:W-:Y:S05]  /*6ea0*/  BSYNC B0 ;  /* 0x0000000000007941 */ /* 0x000fea0003800000 */
.L_x_100:
[----:B------:R-:W-:Y:S01]  /*6eb0*/  ISETP.NE.AND P0, PT, R197, RZ, PT ;  /* 0x000000ffc500720c */ /* 0x000fe20003f05270 */
[----:B--2---:R-:W-:Y:S02]  /*6ec0*/  VIADD R204, R204, 0x50 ;  /* 0x00000050cccc7836 */ /* 0x004fe40000000000 */
[----:B------:R-:W-:Y:S02]  /*6ed0*/  IMAD.U32 R3, RZ, RZ, UR37 ;  /* 0x00000025ff037e24 */ /* 0x000fe4000f8e00ff */
[----:B------:R-:W-:Y:S03]  /*6ee0*/  VIADD R181, R181, 0x1 ;  /* 0x00000001b5b57836 */ /* 0x000fe60000000000 */
[----:B------:R-:W-:Y:S05]  /*6ef0*/  PRMT R3, R3, 0x654, R204 ;  /* 0x0000065403037816 */ /* 0x000fea00000000cc */
[----:B------:R2:W3:Y:S04]  /*6f00*/  @P0 LDS.128 R148, [R0] ;  /* 0x0000000000940984 */ /* 0x0004e80000000c00 */
[----:B------:R2:W4:Y:S04]  /*6f10*/  @P0 LDS.128 R156, [R4+0x20] ;  /* 0x00002000049c0984 */ /* 0x0005280000000c00 */
        /* <DEDUP_REMOVED lines=9> */
[----:B------:R-:W-:Y:S01]  /*6fb0*/  SEL R181, R181, RZ, P0 ;  /* 0x000000ffb5b57207 */ /* 0x000fe20000000000 */
[----:B-----5:R5:W-:Y:S02]  /*6fc0*/  SYNCS.ARRIVE.TRANS64.RED.A1T0 RZ, [R3+URZ], RZ ;  /* 0x000000ff03ff79a7 */ /* 0x020be400081004ff */
[----:B-----5:R-:W-:Y:S04]  /*6fd0*/  SEL R3, RZ, 0x1, P0 ;  /* 0x00000001ff037807 */ /* 0x020fe80000000000 */
[----:B--234-:R-:W-:Y:S02]  /*6fe0*/  LOP3.LUT R180, R180, R3, RZ, 0x3c, !PT ;  /* 0x00000003b4b47212 */ /* 0x01cfe400078e3cff */
.L_x_99:
[----:B------:R-:W-:Y:S05]  /*6ff0*/  BSYNC B1 ;  /* 0x0000000000017941 */ /* 0x000fea0003800000 */
.L_x_98:
[----:B------:R-:W-:Y:S01]  /*7000*/  VIADD R0, R80, 0x40 ;  /* 0x0000004050007836 */ /* 0x000fe20000000000 */
[----:B------:R-:W-:Y:S04]  /*7010*/  BSSY.RECONVERGENT B6, `(.L_x_103) ;  /* 0x0000015000067945 */ /* 0x000fe80003800200 */
[----:B------:R-:W-:Y:S04]  /*7020*/  SHF.R.U32.HI R0, RZ, 0x15, R0 ;  /* 0x00000015ff007819 */ /* 0x000fe80000011600 */
[----:B------:R-:W-:Y:S11]  /*7030*/  LOP3.LUT P0, RZ, R0, 0x3, R173, 0x48, !PT ;  /* 0x0000000300ff7812 */ /* 0x000ff600078048ad */
[----:B------:R-:W-:Y:S02]  /*7040*/  @!UPT UIADD3 URZ, UPT, UPT, URZ, URZ, URZ ;  /* 0x000000fffffff290 */ /* 0x000fe4000fffe0ff */
[----:B------:R-:W-:Y:S05]  /*7050*/  @!P0 BRA `(.L_x_104) ;  /* 0x0000000000408947 */ /* 0x000fea0003800000 */
[----:B------:R-:W2:Y:S01]  /*7060*/  LDCU.64 UR8, c[0x4][0x78] ;  /* 0x01000f00ff0877ac */ /* 0x000ea20008000a00 */
[----:B------:R-:W-:Y:S01]  /*7070*/  MOV R3, 0x0 ;  /* 0x0000000000037802 */ /* 0x000fe20000000f00 */
[----:B------:R-:W-:Y:S02]  /*7080*/  HFMA2 R12, -RZ, RZ, 0, 5.9604644775390625e-08 ;  /* 0x00000001ff0c7431 */ /* 0x000fe400000001ff */
[----:B------:R-:W-:Y:S02]  /*7090*/  IMAD.MOV.U32 R8, RZ, RZ, 0x192 ;  /* 0x00000192ff087424 */ /* 0x000fe400078e00ff */
[----:B------:R-:W-:Y:S01]  /*70a0*/  IMAD.MOV.U32 R13, RZ, RZ, RZ ;  /* 0x000000ffff0d7224 */ /* 0x000fe200078e00ff */
[----:B------:R-:W3:Y:S01]  /*70b0*/  LDCU.64 UR6, c[0x4][0x80] ;  /* 0x01001000ff0677ac */ /* 0x000ee20008000a00 */
[----:B------:R-:W4:Y:S01]  /*70c0*/  LDC.64 R2, c[0x4][R3] ;  /* 0x0100000003027b82 */ /* 0x000f220000000a00 */
[----:B------:R-:W5:Y:S01]  /*70d0*/  LDCU.64 UR4, c[0x4][0x18] ;  /* 0x01000300ff0477ac */ /* 0x000f620008000a00 */
[----:B--2---:R-:W-:Y:S01]  /*70e0*/  MOV R5, UR9 ;  /* 0x0000000900057c02 */ /* 0x004fe20008000f00 */
[----:B------:R-:W-:Y:S01]  /*70f0*/  IMAD.U32 R4, RZ, RZ, UR8 ;  /* 0x00000008ff047e24 */ /* 0x000fe2000f8e00ff */
[----:B---3--:R-:W-:Y:S01]  /*7100*/  MOV R7, UR7 ;  /* 0x0000000700077c02 */ /* 0x008fe20008000f00 */
[----:B------:R-:W-:Y:S01]  /*7110*/  IMAD.U32 R6, RZ, RZ, UR6 ;  /* 0x00000006ff067e24 */ /* 0x000fe2000f8e00ff */
[----:B-----5:R-:W-:Y:S01]  /*7120*/  MOV R11, UR5 ;  /* 0x00000005000b7c02 */ /* 0x020fe20008000f00 */
[----:B------:R-:W-:Y:S02]  /*7130*/  IMAD.U32 R10, RZ, RZ, UR4 ;  /* 0x00000004ff0a7e24 */ /* 0x000fe4000f8e00ff */
[----:B------:R-:W-:Y:S07]  /*7140*/  LEPC R20, `(.L_x_104) ;  /* 0x000000001014794e */ /* 0x000fee0000000000 */
[----:B-1--4-:R-:W-:Y:S05]  /*7150*/  CALL.ABS.NOINC R2 ;  /* 0x0000000002007343 */ /* 0x012fea0003c00000 */
.L_x_104:
[----:B------:R-:W-:Y:S05]  /*7160*/  BSYNC.RECONVERGENT B6 ;  /* 0x0000000000067941 */ /* 0x000fea0003800200 */
.L_x_103:
[----:B------:R-:W-:Y:S01]  /*7170*/  F2FP.F16.E5M2.UNPACK_B R4, R149 ;  /* 0x00000095ff04723e */ /* 0x000fe200020004ff */
[----:B------:R-:W-:Y:S05]  /*7180*/  WARPSYNC.ALL ;  /* 0x0000000000007948 */ /* 0x000fea0003800000 */
[----:B------:R-:W-:Y:S01]  /*7190*/  R2UR UR4, R80 ;  /* 0x00000000500472ca */ /* 0x000fe200000e0000 */
[--C-:B------:R-:W-:Y:S01]  /*71a0*/  HADD2.F32 R88, -RZ, R4.reuse.H0_H0 ;  /* 0x20000004ff587230 */ /* 0x100fe20000004100 */
[-C--:B------:R-:W-:Y:S01]  /*71b0*/  F2FP.F16.E5M2.UNPACK_B R0, R148.reuse ;  /* 0x00000094ff00723e */ /* 0x080fe200020004ff */
[----:B------:R-:W-:Y:S01]  /*71c0*/  HADD2.F32 R83, -RZ, R4.H1_H1 ;  /* 0x30000004ff537230 */ /* 0x000fe20000004100 */
[----:B------:R-:W-:Y:S01]  /*71d0*/  F2FP.F16.E5M2.UNPACK_B R4, R151 ;  /* 0x00000097ff04723e */ /* 0x000fe200020004ff */
[----:B------:R-:W-:Y:S01]  /*71e0*/  BSSY.RECONVERGENT B0, `(.L_x_105) ;  /* 0x0000116000007945 */ /* 0x000fe20003800200 */
[----:B------:R-:W-:Y:S01]  /*71f0*/  F2FP.F16.E5M2.UNPACK_B R3, R148.H1 ;  /* 0x00000094ff03723e */ /* 0x000fe200030004ff */
[--C-:B------:R-:W-:Y:S01]  /*7200*/  HADD2.F32 R2, -RZ, R0.reuse.H0_H0 ;  /* 0x20000000ff027230 */ /* 0x100fe20000004100 */
[----:B-1----:R-:W-:Y:S01]  /*7210*/  F2FP.F16.E5M2.UNPACK_B R135, R162 ;  /* 0x000000a2ff87723e */ /* 0x002fe200020004ff */
[----:B------:R-:W-:Y:S01]  /*7220*/  HADD2.F32 R82, -RZ, R0.H1_H1 ;  /* 0x30000000ff527230 */ /* 0x000fe20000004100 */
[----:B------:R-:W-:Y:S01]  /*7230*/  F2FP.F16.E5M2.UNPACK_B R0, R149.H1 ;  /* 0x00000095ff00723e */ /* 0x000fe200030004ff */
[--C-:B------:R-:W-:Y:S01]  /*7240*/  HADD2.F32 R84, -RZ, R3.reuse.H0_H0 ;  /* 0x20000003ff547230 */ /* 0x100fe20000004100 */
[----:B------:R-:W-:Y:S01]  /*7250*/  F2FP.F16.E5M2.UNPACK_B R125, R159.H1 ;  /* 0x0000009fff7d723e */ /* 0x000fe200030004ff */
[----:B------:R-:W-:Y:S01]  /*7260*/  HADD2.F32 R86, -RZ, R3.H1_H1 ;  /* 0x30000003ff567230 */ /* 0x000fe20000004100 */
[-C--:B------:R-:W-:Y:S01]  /*7270*/  F2FP.F16.E5M2.UNPACK_B R3, R150.reuse ;  /* 0x00000096ff03723e */ /* 0x080fe200020004ff */
[--C-:B------:R-:W-:Y:S01]  /*7280*/  HADD2.F32 R90, -RZ, R0.reuse.H0_H0 ;  /* 0x20000000ff5a7230 */ /* 0x100fe20000004100 */
[----:B------:R-:W-:Y:S01]  /*7290*/  ISETP.NE.AND P0, PT, R189, RZ, PT ;  /* 0x000000ffbd00720c */ /* 0x000fe20003f05270 */
[----:B------:R-:W-:Y:S01]  /*72a0*/  HADD2.F32 R85, -RZ, R0.H1_H1 ;  /* 0x30000000ff557230 */ /* 0x000fe20000004100 */
[----:B------:R-:W-:Y:S01]  /*72b0*/  F2FP.F16.E5M2.UNPACK_B R0, R150.H1 ;  /* 0x00000096ff00723e */ /* 0x000fe200030004ff */
[--C-:B------:R-:W-:Y:S01]  /*72c0*/  HADD2.F32 R92, -RZ, R3.reuse.H0_H0 ;  /* 0x20000003ff5c7230 */ /* 0x100fe20000004100 */
[----:B------:R-:W-:Y:S01]  /*72d0*/  ISETP.NE.AND P6, PT, R198, RZ, PT ;  /* 0x000000ffc600720c */ /* 0x000fe20003fc5270 */
[----:B------:R-:W-:Y:S01]  /*72e0*/  HADD2.F32 R87, -RZ, R3.H1_H1 ;  /* 0x30000003ff577230 */ /* 0x000fe20000004100 */
[----:B------:R-:W-:Y:S01]  /*72f0*/  F2FP.F16.E5M2.UNPACK_B R3, R151.H1 ;  /* 0x00000097ff03723e */ /* 0x000fe200030004ff */
[--C-:B------:R-:W-:Y:S02]  /*7300*/  HADD2.F32 R94, -RZ, R0.reuse.H0_H0 ;  /* 0x20000000ff5e7230 */ /* 0x100fe40000004100 */
[----:B------:R-:W-:Y:S01]  /*7310*/  HADD2.F32 R89, -RZ, R0.H1_H1 ;  /* 0x30000000ff597230 */ /* 0x000fe20000004100 */
[-C--:B------:R-:W-:Y:S01]  /*7320*/  F2FP.F16.E5M2.UNPACK_B R0, R152.reuse ;  /* 0x00000098ff00723e */ /* 0x080fe200020004ff */
[--C-:B------:R-:W-:Y:S02]  /*7330*/  HADD2.F32 R96, -RZ, R4.reuse.H0_H0 ;  /* 0x20000004ff607230 */ /* 0x100fe40000004100 */
[----:B------:R-:W-:Y:S01]  /*7340*/  HADD2.F32 R91, -RZ, R4.H1_H1 ;  /* 0x30000004ff5b7230 */ /* 0x000fe20000004100 */
[-C--:B------:R-:W-:Y:S01]  /*7350*/  F2FP.F16.E5M2.UNPACK_B R4, R153.reuse ;  /* 0x00000099ff04723e */ /* 0x080fe200020004ff */
[--C-:B------:R-:W-:Y:S02]  /*7360*/  HADD2.F32 R100, -RZ, R0.reuse.H0_H0 ;  /* 0x20000000ff647230 */ /* 0x100fe40000004100 */
[----:B------:R-:W-:Y:S01]  /*7370*/  HADD2.F32 R95, -RZ, R0.H1_H1 ;  /* 0x30000000ff5f7230 */ /* 0x000fe20000004100 */
[----:B------:R-:W-:Y:S01]  /*7380*/  F2FP.F16.E5M2.UNPACK_B R0, R153.H1 ;  /* 0x00000099ff00723e */ /* 0x000fe200030004ff */
[--C-:B------:R-:W-:Y:S02]  /*7390*/  HADD2.F32 R98, -RZ, R3.reuse.H0_H0 ;  /* 0x20000003ff627230 */ /* 0x100fe40000004100 */
[----:B------:R-:W-:Y:S01]  /*73a0*/  HADD2.F32 R93, -RZ, R3.H1_H1 ;  /* 0x30000003ff5d7230 */ /* 0x000fe20000004100 */
[----:B------:R-:W-:Y:S01]  /*73b0*/  F2FP.F16.E5M2.UNPACK_B R3, R152.H1 ;  /* 0x00000098ff03723e */ /* 0x000fe200030004ff */
[--C-:B------:R-:W-:Y:S02]  /*73c0*/  HADD2.F32 R106, -RZ, R0.reuse.H0_H0 ;  /* 0x20000000ff6a7230 */ /* 0x100fe40000004100 */
[----:B------:R-:W-:Y:S01]  /*73d0*/  HADD2.F32 R101, -RZ, R0.H1_H1 ;  /* 0x30000000ff657230 */ /* 0x000fe20000004100 */
[-C--:B------:R-:W-:Y:S01]  /*73e0*/  F2FP.F16.E5M2.UNPACK_B R0, R154.reuse.H1 ;  /* 0x0000009aff00723e */ /* 0x080fe200030004ff */
[--C-:B------:R-:W-:Y:S02]  /*73f0*/  HADD2.F32 R104, -RZ, R4.reuse.H0_H0 ;  /* 0x20000004ff687230 */ /* 0x100fe40000004100 */
[----:B------:R-:W-:Y:S01]  /*7400*/  HADD2.F32 R99, -RZ, R4.H1_H1 ;  /* 0x30000004ff637230 */ /* 0x000fe20000004100 */
[----:B------:R-:W-:Y:S01]  /*7410*/  F2FP.F16.E5M2.UNPACK_B R4, R155 ;  /* 0x0000009bff04723e */ /* 0x000fe200020004ff */
[--C-:B------:R-:W-:Y:S02]  /*7420*/  HADD2.F32 R102, -RZ, R3.reuse.H0_H0 ;  /* 0x20000003ff667230 */ /* 0x100fe40000004100 */
[----:B------:R-:W-:Y:S01]  /*7430*/  HADD2.F32 R97, -RZ, R3.H1_H1 ;  /* 0x30000003ff617230 */ /* 0x000fe20000004100 */
[----:B------:R-:W-:Y:S01]  /*7440*/  F2FP.F16.E5M2.UNPACK_B R3, R154 ;  /* 0x0000009aff03723e */ /* 0x000fe200020004ff */
[--C-:B------:R-:W-:Y:S02]  /*7450*/  HADD2.F32 R110, -RZ, R0.reuse.H0_H0 ;  /* 0x20000000ff6e7230 */ /* 0x100fe40000004100 */
[----:B------:R-:W-:Y:S01]  /*7460*/  HADD2.F32 R105, -RZ, R0.H1_H1 ;  /* 0x30000000ff697230 */ /* 0x000fe20000004100 */
[-C--:B------:R-:W-:Y:S01]  /*7470*/  F2FP.F16.E5M2.UNPACK_B R0, R156.reuse ;  /* 0x0000009cff00723e */ /* 0x080fe200020004ff */
[--C-:B------:R-:W-:Y:S02]  /*7480*/  HADD2.F32 R112, -RZ, R4.reuse.H0_H0 ;  /* 0x20000004ff707230 */ /* 0x100fe40000004100 */
[----:B------:R-:W-:Y:S01]  /*7490*/  HADD2.F32 R107, -RZ, R4.H1_H1 ;  /* 0x30000004ff6b7230 */ /* 0x000fe20000004100 */
[----:B------:R-:W-:Y:S01]  /*74a0*/  F2FP.F16.E5M2.UNPACK_B R4, R157 ;  /* 0x0000009dff04723e */ /* 0x000fe200020004ff */
[--C-:B------:R-:W-:Y:S02]  /*74b0*/  HADD2.F32 R108, -RZ, R3.reuse.H0_H0 ;  /* 0x20000003ff6c7230 */ /* 0x100fe40000004100 */
[----:B------:R-:W-:Y:S01]  /*74c0*/  HADD2.F32 R103, -RZ, R3.H1_H1 ;  /* 0x30000003ff677230 */ /* 0x000fe20000004100 */
[----:B------:R-:W-:Y:S01]  /*74d0*/  F2FP.F16.E5M2.UNPACK_B R3, R155.H1 ;  /* 0x0000009bff03723e */ /* 0x000fe200030004ff */
[--C-:B------:R-:W-:Y:S02]  /*74e0*/  HADD2.F32 R116, -RZ, R0.reuse.H0_H0 ;  /* 0x20000000ff747230 */ /* 0x100fe40000004100 */
[----:B------:R-:W-:Y:S01]  /*74f0*/  HADD2.F32 R111, -RZ, R0.H1_H1 ;  /* 0x30000000ff6f7230 */ /* 0x000fe20000004100 */
[----:B------:R-:W-:Y:S01]  /*7500*/  F2FP.F16.E5M2.UNPACK_B R0, R156.H1 ;  /* 0x0000009cff00723e */ /* 0x000fe200030004ff */
[--C-:B------:R-:W-:Y:S02]  /*7510*/  HADD2.F32 R120, -RZ, R4.reuse.H0_H0 ;  /* 0x20000004ff787230 */ /* 0x100fe40000004100 */
[----:B------:R-:W-:Y:S02]  /*7520*/  HADD2.F32 R115, -RZ, R4.H1_H1 ;  /* 0x30000004ff737230 */ /* 0x000fe40000004100 */
[--C-:B------:R-:W-:Y:S01]  /*7530*/  HADD2.F32 R114, -RZ, R3.reuse.H0_H0 ;  /* 0x20000003ff727230 */ /* 0x100fe20000004100 */
[----:B------:R-:W1:Y:S01]  /*7540*/  LDTM.x64 R4, tmem[UR4+0x40] ;  /* 0x00004004000479ee */ /* 0x000e620008340000 */
[----:B------:R-:W-:Y:S01]  /*7550*/  HADD2.F32 R109, -RZ, R3.H1_H1 ;  /* 0x30000003ff6d7230 */ /* 0x000fe20000004100 */
[----:B------:R-:W-:Y:S01]  /*7560*/  F2FP.F16.E5M2.UNPACK_B R3, R157.H1 ;  /* 0x0000009dff03723e */ /* 0x000fe200030004ff */
        /* <DEDUP_REMOVED lines=14> */
[----:B------:R-:W-:Y:S01]  /*7650*/  F2FP.F16.E5M2.UNPACK_B R0, R160.H1 ;  /* 0x000000a0ff00723e */ /* 0x000fe200030004ff */
[--C-:B------:R-:W-:Y:S02]  /*7660*/  HADD2.F32 R132, -RZ, R3.reuse.H0_H0 ;  /* 0x20000003ff847230 */ /* 0x100fe40000004100 */
[C---:B-1----:R-:W-:Y:S01]  /*7670*/  FMUL R7, R78.reuse, R7 ;  /* 0x000000074e077220 */ /* 0x042fe20000400000 */
        /* <DEDUP_REMOVED lines=10> */
[C---:B------:R-:W-:Y:S01]  /*7720*/  FMUL R0, R78.reuse, R4 ;  /* 0x000000044e007220 */ /* 0x040fe20000400000 */
[--C-:B------:R-:W-:Y:S01]  /*7730*/  HADD2.F32 R140, -RZ, R135.reuse.H0_H0 ;  /* 0x20000087ff8c7230 */ /* 0x100fe20000004100 */
[----:B------:R-:W-:Y:S01]  /*7740*/  F2FP.F16.E5M2.UNPACK_B R4, R163 ;  /* 0x000000a3ff04723e */ /* 0x000fe200020004ff */
[----:B------:R-:W-:Y:S02]  /*7750*/  HADD2.F32 R135, -RZ, R135.H1_H1 ;  /* 0x30000087ff877230 */ /* 0x000fe40000004100 */
[C---:B------:R-:W-:Y:S01]  /*7760*/  FFMA R0, R81.reuse, R2, R0 ;  /* 0x0000000251007223 */ /* 0x040fe20000000000 */
[C---:B------:R-:W-:Y:S01]  /*7770*/  FMUL R2, R78.reuse, R5 ;  /* 0x000000054e027220 */ /* 0x040fe20000400000 */
[--C-:B------:R-:W-:Y:S01]  /*7780*/  HADD2.F32 R142, -RZ, R3.reuse.H0_H0 ;  /* 0x20000003ff8e7230 */ /* 0x100fe20000004100 */
[----:B------:R-:W-:Y:S01]  /*7790*/  F2FP.F16.E5M2.UNPACK_B R5, R163.H1 ;  /* 0x000000a3ff05723e */ /* 0x000fe200030004ff */
[----:B------:R-:W-:Y:S02]  /*77a0*/  HADD2.F32 R137, -RZ, R3.H1_H1 ;  /* 0x30000003ff897230 */ /* 0x000fe40000004100 */
[C---:B------:R-:W-:Y:S01]  /*77b0*/  FFMA R2, R81.reuse, R82, R2 ;  /* 0x0000005251027223 */ /* 0x040fe20000000002 */
[--C-:B------:R-:W-:Y:S02]  /*77c0*/  HADD2.F32 R82, -RZ, R4.reuse.H0_H0 ;  /* 0x20000004ff527230 */ /* 0x100fe40000004100 */
[C---:B------:R-:W-:Y:S01]  /*77d0*/  FMUL R3, R78.reuse, R6 ;  /* 0x000000064e037220 */ /* 0x040fe20000400000 */
[----:B------:R-:W-:Y:S02]  /*77e0*/  HADD2.F32 R139, -RZ, R4.H1_H1 ;  /* 0x30000004ff8b7230 */ /* 0x000fe40000004100 */
[C---:B------:R-:W-:Y:S01]  /*77f0*/  FMUL R4, R78.reuse, R9 ;  /* 0x000000094e047220 */ /* 0x040fe20000400000 */
[--C-:B------:R-:W-:Y:S02]  /*7800*/  HADD2.F32 R141, -RZ, R5.reuse.H1_H1 ;  /* 0x30000005ff8d7230 */ /* 0x100fe40000004100 */
[C---:B------:R-:W-:Y:S01]  /*7810*/  FFMA R3, R81.reuse, R84, R3 ;  /* 0x0000005451037223 */ /* 0x040fe20000000003 */
[----:B------:R-:W-:Y:S01]  /*7820*/  FFMA R7, R81, R86, R7 ;  /* 0x0000005651077223 */ /* 0x000fe20000000007 */
[----:B------:R-:W-:Y:S02]  /*7830*/  HADD2.F32 R84, -RZ, R5.H0_H0 ;  /* 0x20000005ff547230 */ /* 0x000fe40000004100 */
[C---:B------:R-:W-:Y:S01]  /*7840*/  FMUL R5, R78.reuse, R10 ;  /* 0x0000000a4e057220 */ /* 0x040fe20000400000 */
[C---:B------:R-:W-:Y:S01]  /*7850*/  FMUL R6, R78.reuse, R11 ;  /* 0x0000000b4e067220 */ /* 0x040fe20000400000 */
[C---:B------:R-:W-:Y:S01]  /*7860*/  FMUL R11, R78.reuse, R16 ;  /* 0x000000104e0b7220 */ /* 0x040fe20000400000 */
[----:B------:R-:W-:Y:S01]  /*7870*/  F2FP.SATFINITE.E5M2.F32.PACK_AB_MERGE_C R143, R7, R3, RZ ;  /* 0x00000003078f723e */ /* 0x000fe200048060ff */
[C---:B------:R-:W-:Y:S01]  /*7880*/  FMUL R3, R78.reuse, R8 ;  /* 0x000000084e037220 */ /* 0x040fe20000400000 */
[C---:B------:R-:W-:Y:S01]  /*7890*/  FMUL R7, R78.reuse, R12 ;  /* 0x0000000c4e077220 */ /* 0x040fe20000400000 */
[C---:B------:R-:W-:Y:S01]  /*78a0*/  FMUL R8, R78.reuse, R13 ;  /* 0x0000000d4e087220 */ /* 0x040fe20000400000 */
[C---:B------:R-:W-:Y:S01]  /*78b0*/  FMUL R12, R78.reuse, R17 ;  /* 0x000000114e0c7220 */ /* 0x040fe20000400000 */
[C---:B------:R-:W-:Y:S01]  /*78c0*/  FFMA R3, R81.reuse, R88, R3 ;  /* 0x0000005851037223 */ /* 0x040fe20000000003 */
[C---:B------:R-:W-:Y:S01]  /*78d0*/  FFMA R4, R81.reuse, R83, R4 ;  /* 0x0000005351047223 */ /* 0x040fe20000000004 */
[C---:B------:R-:W-:Y:S01]  /*78e0*/  FFMA R5, R81.reuse, R90, R5 ;  /* 0x0000005a51057223 */ /* 0x040fe20000000005 */
[C---:B------:R-:W-:Y:S01]  /*78f0*/  FFMA R6, R81.reuse, R85, R6 ;  /* 0x0000005551067223 */ /* 0x040fe20000000006 */
[C---:B------:R-:W-:Y:S01]  /*7900*/  FFMA R7, R81.reuse, R92, R7 ;  /* 0x0000005c51077223 */ /* 0x040fe20000000007 */
[C---:B------:R-:W-:Y:S01]  /*7910*/  FFMA R8, R81.reuse, R87, R8 ;  /* 0x0000005751087223 */ /* 0x040fe20000000008 */
[C---:B------:R-:W-:Y:S01]  /*7920*/  FMUL R16, R78.reuse, R21 ;  /* 0x000000154e107220 */ /* 0x040fe20000400000 */
[----:B------:R-:W-:Y:S01]  /*7930*/  FMUL R9, R78, R14 ;  /* 0x0000000e4e097220 */ /* 0x000fe20000400000 */
[----:B------:R-:W-:Y:S01]  /*7940*/  F2FP.SATFINITE.E5M2.F32.PACK_AB_MERGE_C R5, R6, R5, RZ ;  /* 0x000000050605723e */ /* 0x000fe200048060ff */
[C---:B------:R-:W-:Y:S01]  /*7950*/  FMUL R10, R78.reuse, R15 ;  /* 0x0000000f4e0a7220 */ /* 0x040fe20000400000 */
[C---:B------:R-:W-:Y:S01]  /*7960*/  FMUL R15, R78.reuse, R20 ;  /* 0x000000144e0f7220 */ /* 0x040fe20000400000 */
[C---:B------:R-:W-:Y:S01]  /*7970*/  FFMA R9, R81.reuse, R94, R9 ;  /* 0x0000005e51097223 */ /* 0x040fe20000000009 */
[C---:B------:R-:W-:Y:S01]  /*7980*/  FMUL R20, R78.reuse, R25 ;  /* 0x000000194e147220 */ /* 0x040fe20000400000 */
[C---:B------:R-:W-:Y:S01]  /*7990*/  FFMA R10, R81.reuse, R89, R10 ;  /* 0x00000059510a7223 */ /* 0x040fe2000000000a */
[C---:B------:R-:W-:Y:S01]  /*79a0*/  FFMA R11, R81.reuse, R96, R11 ;  /* 0x00000060510b7223 */ /* 0x040fe2000000000b */
[C---:B------:R-:W-:Y:S01]  /*79b0*/  FFMA R12, R81.reuse, R91, R12 ;  /* 0x0000005b510c7223 */ /* 0x040fe2000000000c */
[C---:B------:R-:W-:Y:S01]  /*79c0*/  FMUL R13, R78.reuse, R18 ;  /* 0x000000124e0d7220 */ /* 0x040fe20000400000 */
[----:B------:R-:W-:Y:S01]  /*79d0*/  FMUL R14, R78, R19 ;  /* 0x000000134e0e7220 */ /* 0x000fe20000400000 */
[----:B------:R-:W-:Y:S01]  /*79e0*/  F2FP.SATFINITE.E5M2.F32.PACK_AB_MERGE_C R9, R10, R9, RZ ;  /* 0x000000090a09723e */ /* 0x000fe200048060ff */
[C---:B------:R-:W-:Y:S01]  /*79f0*/  FMUL R19, R78.reuse, R24 ;  /* 0x000000184e137220 */ /* 0x040fe20000400000 */
        /* <DEDUP_REMOVED lines=17> */
[----:B------:R-:W-:Y:S01]  /*7b10*/  FMUL R27, R78, R32 ;  /* 0x000000204e1b7220 */ /* 0x000fe20000400000 */
[C---:B------:R-:W-:Y:S01]  /*7b20*/  FFMA R21, R81.reuse, R106, R21 ;  /* 0x0000006a51157223 */ /* 0x040fe20000000015 */
[C---:B------:R-:W-:Y:S01]  /*7b30*/  FFMA R22, R81.reuse, R101, R22 ;  /* 0x0000006551167223 */ /* 0x040fe20000000016 */
[----:B------:R-:W-:Y:S01]  /*7b40*/  F2FP.SATFINITE.E5M2.F32.PACK_AB_MERGE_C R16, R16, R15, R17 ;  /* 0x0000000f1010723e */ /* 0x000fe20004806011 */
[C---:B------:R-:W-:Y:S01]  /*7b50*/  FFMA R23, R81.reuse, R108, R23 ;  /* 0x0000006c51177223 */ /* 0x040fe20000000017 */
[C---:B------:R-:W-:Y:S01]  /*7b60*/  FFMA R24, R81.reuse, R103, R24 ;  /* 0x0000006751187223 */ /* 0x040fe20000000018 */
[----:B------:R-:W-:Y:S01]  /*7b70*/  FMUL R32, R78, R37 ;  /* 0x000000254e207220 */ /* 0x000fe20000400000 */
[----:B------:R-:W-:Y:S01]  /*7b80*/  F2FP.SATFINITE.E5M2.F32.PACK_AB_MERGE_C R21, R22, R21, RZ ;  /* 0x000000151615723e */ /* 0x000fe200048060ff */
[C---:B------:R-:W-:Y:S01]  /*7b90*/  FMUL R25, R78.reuse, R30 ;  /* 0x0000001e4e197220 */ /* 0x040fe20000400000 */
[C---:B------:R-:W-:Y:S01]  /*7ba0*/  FMUL R26, R78.reuse, R31 ;  /* 0x0000001f4e1a7220 */ /* 0x040fe20000400000 */
[----:B------:R-:W-:Y:S01]  /*7bb0*/  FMUL R31, R78, R36 ;  /* 0x000000244e1f7220 */ /* 0x000fe20000400000 */
[----:B------:R-:W-:Y:S01]  /*7bc0*/  F2FP.SATFINITE.E5M2.F32.PACK_AB_MERGE_C R17, R20, R19, R21 ;  /* 0x000000131411723e */ /* 0x000fe20004806015 */
        /* <DEDUP_REMOVED lines=8> */
[----:B------:R-:W-:Y:S01]  /*7c50*/  FMUL R35, R78, R40 ;  /* 0x000000284e237220 */ /* 0x000fe20000400000 */
[C---:B------:R-:W-:Y:S01]  /*7c60*/  FFMA R29, R81.reuse, R114, R29 ;  /* 0x00000072511d7223 */ /* 0x040fe2000000001d */
[----:B------:R-:W-:Y:S01]  /*7c70*/  F2FP.SATFINITE.E5M2.F32.PACK_AB_MERGE_C R18, R24, R23, R18 ;  /* 0x000000171812723e */ /* 0x000fe20004806012 */
        /* <DEDUP_REMOVED lines=22> */
[C---:B------:R-:W-:Y:S01]  /*7de0*/  FMUL R41, R78.reuse, R46 ;  /* 0x0000002e4e297220 */ /* 0x040fe20000400000 */
[C---:B------:R-:W-:Y:S01]  /*7df0*/  FMUL R42, R78.reuse, R47 ;  /* 0x0000002f4e2a7220 */ /* 0x040fe20000400000 */
[C---:B------:R-:W-:Y:S01]  /*7e00*/  FFMA R40, R81.reuse, R119, R40 ;  /* 0x0000007751287223 */ /* 0x040fe20000000028 */
[--C-:B------:R-:W-:Y:S02]  /*7e10*/  HADD2.F32 R130, -RZ, R125.reuse.H0_H0 ;  /* 0x2000007dff827230 */ /* 0x100fe40000004100 */
[C---:B------:R-:W-:Y:S01]  /*7e20*/  FFMA R41, R81.reuse, R126, R41 ;  /* 0x0000007e51297223 */ /* 0x040fe20000000029 */
[----:B------:R-:W-:Y:S02]  /*7e30*/  HADD2.F32 R125, -RZ, R125.H1_H1 ;  /* 0x3000007dff7d7230 */ /* 0x000fe40000004100 */
[C---:B------:R-:W-:Y:S01]  /*7e40*/  FMUL R45, R78.reuse, R50 ;  /* 0x000000324e2d7220 */ /* 0x040fe20000400000 */
[C---:B------:R-:W-:Y:S01]  /*7e50*/  FFMA R42, R81.reuse, R121, R42 ;  /* 0x00000079512a7223 */ /* 0x040fe2000000002a */
[C---:B------:R-:W-:Y:S01]  /*7e60*/  FMUL R46, R78.reuse, R51 ;  /* 0x000000334e2e7220 */ /* 0x040fe20000400000 */
[C---:B------:R-:W-:Y:S01]  /*7e70*/  FFMA R43, R81.reuse, R128, R43 ;  /* 0x00000080512b7223 */ /* 0x040fe2000000002b */
[C---:B------:R-:W-:Y:S01]  /*7e80*/  FMUL R47, R78.reuse, R52 ;  /* 0x000000344e2f7220 */ /* 0x040fe20000400000 */
        /* <DEDUP_REMOVED lines=10> */
[C---:B------:R-:W-:Y:S01]  /*7f30*/  FFMA R45, R81.reuse, R130, R45 ;  /* 0x00000082512d7223 */ /* 0x040fe2000000002d */
[C---:B------:R-:W-:Y:S01]  /*7f40*/  FMUL R59, R78.reuse, R64 ;  /* 0x000000404e3b7220 */ /* 0x040fe20000400000 */
[C---:B------:R-:W-:Y:S01]  /*7f50*/  FMUL R60, R78.reuse, R65 ;  /* 0x000000414e3c7220 */ /* 0x040fe20000400000 */
[C---:B------:R-:W-:Y:S01]  /*7f60*/  FMUL R61, R78.reuse, R66 ;  /* 0x000000424e3d7220 */ /* 0x040fe20000400000 */
[----:B------:R-:W-:Y:S01]  /*7f70*/  FMUL R62, R78, R67 ;  /* 0x000000434e3e7220 */ /* 0x000fe20000400000 */
[C---:B------:R-:W-:Y:S01]  /*7f80*/  FFMA R46, R81.reuse, R125, R46 ;  /* 0x0000007d512e7223 */ /* 0x040fe2000000002e */
[----:B------:R-:W-:Y:S01]  /*7f90*/  F2FP.SATFINITE.E5M2.F32.PACK_AB_MERGE_C R64, R2, R0, R143 ;  /* 0x000000000240723e */ /* 0x000fe2000480608f */
[C---:B------:R-:W-:Y:S01]  /*7fa0*/  FFMA R47, R81.reuse, R132, R47 ;  /* 0x00000084512f7223 */ /* 0x040fe2000000002f */
[----:B------:R-:W-:Y:S01]  /*7fb0*/  F2FP.SATFINITE.E5M2.F32.PACK_AB_MERGE_C R65, R4, R3, R5 ;  /* 0x000000030441723e */ /* 0x000fe20004806005 */
[C---:B------:R-:W-:Y:S01]  /*7fc0*/  FFMA R48, R81.reuse, R127, R48 ;  /* 0x0000007f51307223 */ /* 0x040fe20000000030 */
[----:B------:R-:W-:Y:S01]  /*7fd0*/  F2FP.SATFINITE.E5M2.F32.PACK_AB_MERGE_C R66, R8, R7, R9 ;  /* 0x000000070842723e */ /* 0x000fe20004806009 */
[C---:B------:R-:W-:Y:S01]  /*7fe0*/  FFMA R49, R81.reuse, R134, R49 ;  /* 0x0000008651317223 */ /* 0x040fe20000000031 */
[----:B------:R-:W-:Y:S01]  /*7ff0*/  F2FP.SATFINITE.E5M2.F32.PACK_AB_MERGE_C R67, R12, R11, R13 ;  /* 0x0000000b0c43723e */ /* 0x000fe2000480600d */
[----:B------:R-:W-:Y:S01]  /*8000*/  FMUL R53, R78, R58 ;  /* 0x0000003a4e357220 */ /* 0x000fe20000400000 */
[C---:B------:R-:W-:Y:S01]  /*8010*/  FFMA R50, R81.reuse, R129, R50 ;  /* 0x0000008151327223 */ /* 0x040fe20000000032 */
[C---:B------:R-:W-:Y:S01]  /*8020*/  FFMA R51, R81.reuse, R136, R51 ;  /* 0x0000008851337223 */ /* 0x040fe20000000033 */
[C---:B------:R-:W-:Y:S01]  /*8030*/  FFMA R52, R81.reuse, R131, R52 ;  /* 0x0000008351347223 */ /* 0x040fe20000000034 */
[----:B------:R1:W-:Y:S01]  /*8040*/  STS.128 [R172+UR49+0xa200], R64 ;  /* 0x00a20040ac007988 */ /* 0x0003e20008000c31 */
[C---:B------:R-:W-:Y:S01]  /*8050*/  FFMA R53, R81.reuse, R138, R53 ;  /* 0x0000008a51357223 */ /* 0x040fe20000000035 */
[----:B------:R-:W-:Y:S01]  /*8060*/  F2FP.SATFINITE.E5M2.F32.PACK_AB_MERGE_C R37, R38, R37, RZ ;  /* 0x000000252625723e */ /* 0x000fe200048060ff */
[C---:B------:R-:W-:Y:S01]  /*8070*/  FFMA R54, R81.reuse, R133, R54 ;  /* 0x0000008551367223 */ /* 0x040fe20000000036 */
[----:B------:R-:W-:Y:S01]  /*8080*/  FMUL R58, R78, R63 ;  /* 0x0000003f4e3a7220 */ /* 0x000fe20000400000 */
[C---:B------:R-:W-:Y:S01]  /*8090*/  FFMA R55, R81.reuse, R140, R55 ;  /* 0x0000008c51377223 */ /* 0x040fe20000000037 */
[C---:B------:R-:W-:Y:S01]  /*80a0*/  FFMA R56, R81.reuse, R135, R56 ;  /* 0x0000008751387223 */ /* 0x040fe20000000038 */
[C---:B------:R-:W-:Y:S01]  /*80b0*/  FFMA R57, R81.reuse, R142, R57 ;  /* 0x0000008e51397223 */ /* 0x040fe20000000039 */
[----:B------:R1:W-:Y:S01]  /*80c0*/  STS.128 [R192+0xa010], R16 ;  /* 0x00a01010c0007388 */ /* 0x0003e20000000c00 */
[----:B------:R-:W-:Y:S01]  /*80d0*/  F2FP.SATFINITE.E5M2.F32.PACK_AB_MERGE_C R33, R36, R35, R37 ;  /* 0x000000232421723e */ /* 0x000fe20004806025 */
[C---:B------:R-:W-:Y:S01]  /*80e0*/  FFMA R58, R81.reuse, R137, R58 ;  /* 0x00000089513a7223 */ /* 0x040fe2000000003a */
[----:B------:R-:W-:Y:S01]  /*80f0*/  F2FP.SATFINITE.E5M2.F32.PACK_AB_MERGE_C R34, R42, R41, RZ ;  /* 0x000000292a22723e */ /* 0x000fe200048060ff */
[C---:B------:R-:W-:Y:S01]  /*8100*/  FFMA R59, R81.reuse, R82, R59 ;  /* 0x00000052513b7223 */ /* 0x040fe2000000003b */
[----:B------:R-:W-:Y:S01]  /*8110*/  F2FP.SATFINITE.E5M2.F32.PACK_AB_MERGE_C R35, R46, R45, RZ ;  /* 0x0000002d2e23723e */ /* 0x000fe200048060ff */
        /* <DEDUP_REMOVED lines=25> */
[----:B------:R-:W-:Y:S02]  /*82b0*/  UIADD3 UR8, UP0, UPT, UR52, 0x680, URZ ;  /* 0x0000068034087890 */ /* 0x000fe4000ff1e0ff */
[----:B------:R-:W-:Y:S02]  /*82c0*/  UIADD3 UR5, UPT, UPT, UR41, 0x40, URZ ;  /* 0x0000004029057890 */ /* 0x000fe4000fffe0ff */
[----:B------:R-:W-:Y:S02]  /*82d0*/  UIADD3 UR4, UPT, UPT, UR49, 0xa200, URZ ;  /* 0x0000a20031047890 */ /* 0x000fe4000fffe0ff */
[----:B------:R-:W-:Y:S01]  /*82e0*/  UIADD3.X UR9, UPT, UPT, URZ, UR53, URZ, UP0, !UPT ;  /* 0x00000035ff097290 */ /* 0x000fe200087fe4ff */
[----:B------:R-:W-:Y:S01]  /*82f0*/  UMOV UR6, UR42 ;  /* 0x0000002a00067c82 */ /* 0x000fe20008000000 */
[----:B------:R-:W-:Y:S07]  /*8300*/  UMOV UR7, UR36 ;  /* 0x0000002400077c82 */ /* 0x000fee0008000000 */
[----:B------:R2:W-:Y:S01]  /*8310*/  UTMASTG.3D [UR4], [UR8] ;  /* 0x00000004080073b5 */ /* 0x0005e20008010000 */
[----:B------:R0:W-:Y:S01]  /*8320*/  UTMACMDFLUSH ;  /* 0x00000000000079b7 */ /* 0x0001e20000000000 */
[----:B--2---:R-:W-:Y:S04]  /*8330*/  DEPBAR.LE SB0, 0x1 ;  /* 0x000080400000791a */ /* 0x004fe80000000000 */
.L_x_106:
[----:B------:R-:W-:Y:S05]  /*8340*/  BSYNC.RECONVERGENT B0 ;  /* 0x0000000000007941 */ /* 0x000fea0003800200 */
.L_x_105:
        /* <DEDUP_REMOVED lines=16> */
.L_x_110:
[----:B------:R-:W-:Y:S05]  /*8450*/  BSYNC B0 ;  /* 0x0000000000007941 */ /* 0x000fea0003800000 */
.L_x_109:
        /* <DEDUP_REMOVED lines=20> */
.L_x_108:
[----:B------:R-:W-:Y:S05]  /*85a0*/  BSYNC B1 ;  /* 0x0000000000017941 */ /* 0x000fea0003800000 */
.L_x_107:
[----:B--2---:R-:W-:Y:S01]  /*85b0*/  VIADD R0, R80, 0x80 ;  /* 0x0000008050007836 */ /* 0x004fe20000000000 */
        /* <DEDUP_REMOVED lines=10> */
[----:B------:R-:W5:Y:S01]  /*8660*/  LDCU.64 UR6, c[0x4][0x80] ;  /* 0x01001000ff0677ac */ /* 0x000f620008000a00 */
[----:B------:R-:W1:Y:S01]  /*8670*/  LDC.64 R2, c[0x4][R3] ;  /* 0x0100000003027b82 */ /* 0x000e620000000a00 */
[----:B------:R-:W3:Y:S01]  /*8680*/  LDCU.64 UR4, c[0x4][0x18] ;  /* 0x01000300ff0477ac */ /* 0x000ee20008000a00 */
[----:B--2---:R-:W-:Y:S01]  /*8690*/  MOV R5, UR9 ;  /* 0x0000000900057c02 */ /* 0x004fe20008000f00 */
[----:B------:R-:W-:Y:S01]  /*86a0*/  IMAD.U32 R4, RZ, RZ, UR8 ;  /* 0x00000008ff047e24 */ /* 0x000fe2000f8e00ff */
[----:B-----5:R-:W-:Y:S01]  /*86b0*/  MOV R7, UR7 ;  /* 0x0000000700077c02 */ /* 0x020fe20008000f00 */
[----:B------:R-:W-:Y:S01]  /*86c0*/  IMAD.U32 R6, RZ, RZ, UR6 ;  /* 0x00000006ff067e24 */ /* 0x000fe2000f8e00ff */
[----:B---3--:R-:W-:Y:S01]  /*86d0*/  MOV R11, UR5 ;  /* 0x00000005000b7c02 */ /* 0x008fe20008000f00 */
[----:B------:R-:W-:Y:S02]  /*86e0*/  IMAD.U32 R10, RZ, RZ, UR4 ;  /* 0x00000004ff0a7e24 */ /* 0x000fe4000f8e00ff */
[----:B------:R-:W-:Y:S07]  /*86f0*/  LEPC R20, `(.L_x_113) ;  /* 0x000000001014794e */ /* 0x000fee0000000000 */
[----:B-1--4-:R-:W-:Y:S05]  /*8700*/  CALL.ABS.NOINC R2 ;  /* 0x0000000002007343 */ /* 0x012fea0003c00000 */
.L_x_113:
[----:B------:R-:W-:Y:S05]  /*8710*/  BSYNC.RECONVERGENT B6 ;  /* 0x0000000000067941 */ /* 0x000fea0003800200 */
.L_x_112:
[----:B---3--:R-:W-:Y:S01]  /*8720*/  F2FP.F16.E5M2.UNPACK_B R4, R149 ;  /* 0x00000095ff04723e */ /* 0x008fe200020004ff */
        /* <DEDUP_REMOVED lines=13> */
[----:B----4-:R-:W-:Y:S01]  /*8800*/  F2FP.F16.E5M2.UNPACK_B R125, R159.H1 ;  /* 0x0000009fff7d723e */ /* 0x010fe200030004ff */
        /* <DEDUP_REMOVED lines=262> */
[----:B------:R-:W-:Y:S02]  /*9870*/  UIADD3 UR8, UP0, UPT, UR52, 0x680, URZ ;  /* 0x0000068034087890 */ /* 0x000fe4000ff1e0ff */
[----:B------:R-:W-:Y:S02]  /*9880*/  UIADD3 UR5, UPT, UPT, UR41, 0x80, URZ ;  /* 0x0000008029057890 */ /* 0x000fe4000fffe0ff */
[----:B------:R-:W-:Y:S01]  /*9890*/  MOV R188, UR10 ;  /* 0x0000000a00bc7c02 */ /* 0x000fe20008000f00 */
[----:B------:R-:W-:Y:S01]  /*98a0*/  UIADD3.X UR9, UPT, UPT, URZ, UR53, URZ, UP0, !UPT ;  /* 0x00000035ff097290 */ /* 0x000fe200087fe4ff */
[----:B------:R-:W-:Y:S02]  /*98b0*/  UMOV UR6, UR42 ;  /* 0x0000002a00067c82 */ /* 0x000fe40008000000 */
[----:B------:R-:W-:Y:S01]  /*98c0*/  R2UR UR4, R188 ;  /* 0x00000000bc0472ca */ /* 0x000fe200000e0000 */
[----:B------:R-:W-:Y:S11]  /*98d0*/  UMOV UR7, UR36 ;  /* 0x0000002400077c82 */ /* 0x000ff60008000000 */
[----:B------:R-:W-:Y:S01]  /*98e0*/  @!UPT UIADD3 URZ, UPT, UPT, URZ, URZ, URZ ;  /* 0x000000fffffff290 */ /* 0x000fe2000fffe0ff */
[----:B------:R2:W-:Y:S01]  /*98f0*/  UTMASTG.3D [UR4], [UR8] ;  /* 0x00000004080073b5 */ /* 0x0005e20008010000 */
[----:B------:R0:W-:Y:S01]  /*9900*/  UTMACMDFLUSH ;  /* 0x00000000000079b7 */ /* 0x0001e20000000000 */
[----:B--2---:R-:W-:Y:S04]  /*9910*/  DEPBAR.LE SB0, 0x1 ;  /* 0x000080400000791a */ /* 0x004fe80000000000 */
.L_x_115:
[----:B------:R-:W-:Y:S05]  /*9920*/  BSYNC.RECONVERGENT B0 ;  /* 0x0000000000007941 */ /* 0x000fea0003800200 */
.L_x_114:
        /* <DEDUP_REMOVED lines=16> */
.L_x_119:
[----:B------:R-:W-:Y:S05]  /*9a30*/  BSYNC B0 ;  /* 0x0000000000007941 */ /* 0x000fea0003800000 */
.L_x_118:
        /* <DEDUP_REMOVED lines=20> */
.L_x_117:
[----:B------:R-:W-:Y:S05]  /*9b80*/  BSYNC B1 ;  /* 0x0000000000017941 */ /* 0x000fea0003800000 */
.L_x_116:
[----:B--2---:R-:W-:Y:S05]  /*9b90*/  VIADD R0, R80, 0xc0 ;  /* 0x000000c050007836 */ /* 0x004fea0000000000 */
        /* <DEDUP_REMOVED lines=20> */
.L_x_121:
[----:B------:R-:W-:Y:S01]  /*9ce0*/  ISETP.NE.AND P0, PT, R189, RZ, PT ;  /* 0x000000ffbd00720c */ /* 0x000fe20003f05270 */
[----:B------:R-:W-:Y:S05]  /*9cf0*/  WARPSYNC.ALL ;  /* 0x0000000000007948 */ /* 0x000fea0003800000 */
[----:B------:R-:W-:Y:S01]  /*9d00*/  R2UR UR4, R80 ;  /* 0x00000000500472ca */ /* 0x000fe200000e0000 */
[----:B------:R-:W-:Y:S01]  /*9d10*/  BSSY.RECONVERGENT B0, `(.L_x_122) ;  /* 0x000011d000007945 */ /* 0x000fe20003800200 */
[----:B---3--:R-:W-:Y:S02]  /*9d20*/  F2FP.F16.E5M2.UNPACK_B R11, R149 ;  /* 0x00000095ff0b723e */ /* 0x008fe400020004ff */
[----:B------:R-:W-:Y:S02]  /*9d30*/  F2FP.F16.E5M2.UNPACK_B R10, R150 ;  /* 0x00000096ff0a723e */ /* 0x000fe400020004ff */
[----:B------:R-:W-:Y:S01]  /*9d40*/  F2FP.F16.E5M2.UNPACK_B R9, R151 ;  /* 0x00000097ff09723e */ /* 0x000fe200020004ff */
[--C-:B------:R-:W-:Y:S01]  /*9d50*/  HADD2.F32 R83, -RZ, R11.reuse.H0_H0 ;  /* 0x2000000bff537230 */ /* 0x100fe20000004100 */
[----:B----4-:R-:W-:Y:S01]  /*9d60*/  F2FP.F16.E5M2.UNPACK_B R8, R152 ;  /* 0x00000098ff08723e */ /* 0x010fe200020004ff */
[----:B------:R-:W-:Y:S01]  /*9d70*/  HADD2.F32 R84, -RZ, R11.H1_H1 ;  /* 0x3000000bff547230 */ /* 0x000fe20000004100 */
[----:B------:R-:W-:Y:S01]  /*9d80*/  F2FP.F16.E5M2.UNPACK_B R7, R153 ;  /* 0x00000099ff07723e */ /* 0x000fe200020004ff */
[--C-:B------:R-:W-:Y:S01]  /*9d90*/  HADD2.F32 R87, -RZ, R10.reuse.H0_H0 ;  /* 0x2000000aff577230 */ /* 0x100fe20000004100 */
[----:B------:R-:W-:Y:S01]  /*9da0*/  F2FP.F16.E5M2.UNPACK_B R6, R154 ;  /* 0x0000009aff06723e */ /* 0x000fe200020004ff */
[----:B------:R-:W-:Y:S01]  /*9db0*/  HADD2.F32 R88, -RZ, R10.H1_H1 ;  /* 0x3000000aff587230 */ /* 0x000fe20000004100 */
[----:B------:R-:W-:Y:S01]  /*9dc0*/  F2FP.F16.E5M2.UNPACK_B R5, R155 ;  /* 0x0000009bff05723e */ /* 0x000fe200020004ff */
[--C-:B------:R-:W-:Y:S01]  /*9dd0*/  HADD2.F32 R91, -RZ, R9.reuse.H0_H0 ;  /* 0x20000009ff5b7230 */ /* 0x100fe20000004100 */
[----:B-1----:R-:W-:Y:S01]  /*9de0*/  F2FP.F16.E5M2.UNPACK_B R4, R156 ;  /* 0x0000009cff04723e */ /* 0x002fe200020004ff */
[----:B------:R-:W-:Y:S01]  /*9df0*/  HADD2.F32 R92, -RZ, R9.H1_H1 ;  /* 0x30000009ff5c7230 */ /* 0x000fe20000004100 */
[-C--:B------:R-:W-:Y:S01]  /*9e00*/  F2FP.F16.E5M2.UNPACK_B R2, R148.reuse ;  /* 0x00000094ff02723e */ /* 0x080fe200020004ff */
[--C-:B------:R-:W-:Y:S01]  /*9e10*/  HADD2.F32 R95, -RZ, R8.reuse.H0_H0 ;  /* 0x20000008ff5f7230 */ /* 0x100fe20000004100 */
[----:B------:R-:W-:Y:S01]  /*9e20*/  F2FP.F16.E5M2.UNPACK_B R148, R148.H1 ;  /* 0x00000094ff94723e */ /* 0x000fe200030004ff */
[----:B------:R-:W-:Y:S01]  /*9e30*/  HADD2.F32 R97, -RZ, R8.H1_H1 ;  /* 0x30000008ff617230 */ /* 0x000fe20000004100 */
[----:B------:R-:W-:Y:S01]  /*9e40*/  F2FP.F16.E5M2.UNPACK_B R149, R149.H1 ;  /* 0x00000095ff95723e */ /* 0x000fe200030004ff */
[--C-:B------:R-:W-:Y:S01]  /*9e50*/  HADD2.F32 R98, -RZ, R7.reuse.H0_H0 ;  /* 0x20000007ff627230 */ /* 0x100fe20000004100 */
[----:B------:R-:W-:Y:S01]  /*9e60*/  F2FP.F16.E5M2.UNPACK_B R150, R150.H1 ;  /* 0x00000096ff96723e */ /* 0x000fe200030004ff */
[----:B------:R-:W-:Y:S01]  /*9e70*/  HADD2.F32 R101, -RZ, R7.H1_H1 ;  /* 0x30000007ff657230 */ /* 0x000fe20000004100 */
[----:B------:R-:W-:Y:S01]  /*9e80*/  F2FP.F16.E5M2.UNPACK_B R151, R151.H1 ;  /* 0x00000097ff97723e */ /* 0x000fe200030004ff */
[--C-:B------:R-:W-:Y:S01]  /*9e90*/  HADD2.F32 R102, -RZ, R6.reuse.H0_H0 ;  /* 0x20000006ff667230 */ /* 0x100fe20000004100 */
[----:B------:R-:W-:Y:S01]  /*9ea0*/  F2FP.F16.E5M2.UNPACK_B R138, R163 ;  /* 0x000000a3ff8a723e */ /* 0x000fe200020004ff */
[----:B------:R-:W-:Y:S01]  /*9eb0*/  HADD2.F32 R105, -RZ, R6.H1_H1 ;  /* 0x30000006ff697230 */ /* 0x000fe20000004100 */
[----:B------:R-:W-:Y:S01]  /*9ec0*/  R2UR UR5, R193 ;  /* 0x00000000c10572ca */ /* 0x000fe200000e0000 */
[--C-:B------:R-:W-:Y:S01]  /*9ed0*/  HADD2.F32 R106, -RZ, R5.reuse.H0_H0 ;  /* 0x20000005ff6a7230 */ /* 0x100fe20000004100 */
[----:B------:R-:W-:Y:S01]  /*9ee0*/  F2FP.F16.E5M2.UNPACK_B R116, R157 ;  /* 0x0000009dff74723e */ /* 0x000fe200020004ff */
[----:B------:R-:W-:Y:S01]  /*9ef0*/  HADD2.F32 R109, -RZ, R5.H1_H1 ;  /* 0x30000005ff6d7230 */ /* 0x000fe20000004100 */
[----:B------:R-:W-:Y:S01]  /*9f00*/  F2FP.F16.E5M2.UNPACK_B R120, R158 ;  /* 0x0000009eff78723e */ /* 0x000fe200020004ff */
[--C-:B------:R-:W-:Y:S01]  /*9f10*/  HADD2.F32 R110, -RZ, R4.reuse.H0_H0 ;  /* 0x20000004ff6e7230 */ /* 0x100fe20000004100 */
[----:B------:R-:W-:Y:S01]  /*9f20*/  F2FP.F16.E5M2.UNPACK_B R124, R159 ;  /* 0x0000009fff7c723e */ /* 0x000fe200020004ff */
[----:B------:R-:W-:Y:S01]  /*9f30*/  HADD2.F32 R113, -RZ, R4.H1_H1 ;  /* 0x30000004ff717230 */ /* 0x000fe20000004100 */
[----:B------:R-:W-:Y:S01]  /*9f40*/  F2FP.F16.E5M2.UNPACK_B R128, R160 ;  /* 0x000000a0ff80723e */ /* 0x000fe200020004ff */
[----:B------:R-:W1:Y:S01]  /*9f50*/  LDTM.x64 R4, tmem[UR4+0xc0] ;  /* 0x0000c004000479ee */ /* 0x000e620008340000 */
[--C-:B------:R-:W-:Y:S01]  /*9f60*/  HADD2.F32 R0, -RZ, R2.reuse.H0_H0 ;  /* 0x20000002ff007230 */ /* 0x100fe20000004100 */
[----:B------:R-:W-:Y:S01]  /*9f70*/  NOP ;  /* 0x0000000000007918 */ /* 0x000fe20000000000 */
[----:B------:R-:W-:Y:S01]  /*9f80*/  HADD2.F32 R2, -RZ, R2.H1_H1 ;  /* 0x30000002ff027230 */ /* 0x000fe20000004100 */
[----:B------:R-:W-:Y:S01]  /*9f90*/  UIADD3 UR5, UPT, UPT, UR5, 0xb0, URZ ;  /* 0x000000b005057890 */ /* 0x000fe2000fffe0ff */
[--C-:B------:R-:W-:Y:S01]  /*9fa0*/  HADD2.F32 R86, -RZ, R149.reuse.H1_H1 ;  /* 0x30000095ff567230 */ /* 0x100fe20000004100 */
[----:B------:R-:W-:Y:S01]  /*9fb0*/  F2FP.F16.E5M2.UNPACK_B R132, R161 ;  /* 0x000000a1ff84723e */ /* 0x000fe200020004ff */
[--C-:B------:R-:W-:Y:S01]  /*9fc0*/  HADD2.F32 R114, -RZ, R116.reuse.H0_H0 ;  /* 0x20000074ff727230 */ /* 0x100fe20000004100 */
[----:B------:R-:W-:Y:S01]  /*9fd0*/  UPRMT UR5, UR37, 0x654, UR5 ;  /* 0x0000065425057896 */ /* 0x000fe20008000005 */
[----:B------:R-:W-:Y:S01]  /*9fe0*/  HADD2.F32 R117, -RZ, R116.H1_H1 ;  /* 0x30000074ff757230 */ /* 0x000fe20000004100 */
[----:B------:R-:W-:Y:S01]  /*9ff0*/  F2FP.F16.E5M2.UNPACK_B R136, R162 ;  /* 0x000000a2ff88723e */ /* 0x000fe200020004ff */
[--C-:B------:R-:W-:Y:S01]  /*a000*/  HADD2.F32 R118, -RZ, R120.reuse.H0_H0 ;  /* 0x20000078ff767230 */ /* 0x100fe20000004100 */
[----:B------:R-:W-:Y:S01]  /*a010*/  F2FP.F16.E5M2.UNPACK_B R152, R152.H1 ;  /* 0x00000098ff98723e */ /* 0x000fe200030004ff */
[----:B------:R-:W-:Y:S01]  /*a020*/  HADD2.F32 R121, -RZ, R120.H1_H1 ;  /* 0x30000078ff797230 */ /* 0x000fe20000004100 */
[----:B------:R-:W-:Y:S01]  /*a030*/  F2FP.F16.E5M2.UNPACK_B R153, R153.H1 ;  /* 0x00000099ff99723e */ /* 0x000fe200030004ff */
[--C-:B------:R-:W-:Y:S01]  /*a040*/  HADD2.F32 R122, -RZ, R124.reuse.H0_H0 ;  /* 0x2000007cff7a7230 */ /* 0x100fe20000004100 */
[----:B------:R-:W-:Y:S01]  /*a050*/  F2FP.F16.E5M2.UNPACK_B R154, R154.H1 ;  /* 0x0000009aff9a723e */ /* 0x000fe200030004ff */
[----:B-1----:R-:W-:Y:S01]  /*a060*/  SYNCS.ARRIVE.TRANS64.RED.A1T0 RZ, [UR5], RZ ;  /* 0x000000ffffff79a7 */ /* 0x002fe20008100405 */
[----:B------:R-:W-:Y:S01]  /*a070*/  HADD2.F32 R125, -RZ, R124.H1_H1 ;  /* 0x3000007cff7d7230 */ /* 0x000fe20000004100 */
[----:B------:R-:W-:Y:S01]  /*a080*/  F2FP.F16.E5M2.UNPACK_B R155, R155.H1 ;  /* 0x0000009bff9b723e */ /* 0x000fe200030004ff */
[--C-:B------:R-:W-:Y:S01]  /*a090*/  HADD2.F32 R126, -RZ, R128.reuse.H0_H0 ;  /* 0x20000080ff7e7230 */ /* 0x100fe20000004100 */
[----:B------:R-:W-:Y:S01]  /*a0a0*/  F2FP.F16.E5M2.UNPACK_B R156, R156.H1 ;  /* 0x0000009cff9c723e */ /* 0x000fe200030004ff */
[----:B------:R-:W-:Y:S01]  /*a0b0*/  HADD2.F32 R129, -RZ, R128.H1_H1 ;  /* 0x30000080ff817230 */ /* 0x000fe20000004100 */
[----:B------:R-:W-:Y:S01]  /*a0c0*/  F2FP.F16.E5M2.UNPACK_B R157, R157.H1 ;  /* 0x0000009dff9d723e */ /* 0x000fe200030004ff */
[C---:B------:R-:W-:Y:S01]  /*a0d0*/  FMUL R4, R78.reuse, R4 ;  /* 0x000000044e047220 */ /* 0x040fe20000400000 */
[C---:B------:R-:W-:Y:S01]  /*a0e0*/  FMUL R5, R78.reuse, R5 ;  /* 0x000000054e057220 */ /* 0x040fe20000400000 */
[----:B------:R-:W-:Y:S02]  /*a0f0*/  HADD2.F32 R3, -RZ, R148.H0_H0 ;  /* 0x20000094ff037230 */ /* 0x000fe40000004100 */
        /* <DEDUP_REMOVED lines=11> */
[----:B------:R-:W-:Y:S02]  /*a1b0*/  HADD2.F32 R130, -RZ, R132.H0_H0 ;  /* 0x20000084ff827230 */ /* 0x000fe40000004100 */
[C---:B------:R-:W-:Y:S01]  /*a1c0*/  FMUL R6, R78.reuse, R6 ;  /* 0x000000064e067220 */ /* 0x040fe20000400000 */
[----:B------:R-:W-:Y:S02]  /*a1d0*/  HADD2.F32 R82, -RZ, R148.H1_H1 ;  /* 0x30000094ff527230 */ /* 0x000fe40000004100 */
[C---:B------:R-:W-:Y:S01]  /*a1e0*/  FMUL R7, R78.reuse, R7 ;  /* 0x000000074e077220 */ /* 0x040fe20000400000 */
[----:B------:R-:W-:Y:S02]  /*a1f0*/  HADD2.F32 R85, -RZ, R149.H0_H0 ;  /* 0x20000095ff557230 */ /* 0x000fe40000004100 */
[C---:B------:R-:W-:Y:S01]  /*a200*/  FFMA R6, R81.reuse, R3, R6 ;  /* 0x0000000351067223 */ /* 0x040fe20000000006 */
[----:B------:R-:W-:Y:S02]  /*a210*/  HADD2.F32 R133, -RZ, R132.H1_H1 ;  /* 0x30000084ff857230 */ /* 0x000fe40000004100 */
[C---:B------:R-:W-:Y:S01]  /*a220*/  FFMA R7, R81.reuse, R82, R7 ;  /* 0x0000005251077223 */ /* 0x040fe20000000007 */
[C---:B------:R-:W-:Y:S01]  /*a230*/  FFMA R8, R81.reuse, R83, R8 ;  /* 0x0000005351087223 */ /* 0x040fe20000000008 */
[C---:B------:R-:W-:Y:S01]  /*a240*/  FFMA R9, R81.reuse, R84, R9 ;  /* 0x0000005451097223 */ /* 0x040fe20000000009 */
[--C-:B------:R-:W-:Y:S02]  /*a250*/  HADD2.F32 R82, -RZ, R138.reuse.H0_H0 ;  /* 0x2000008aff527230 */ /* 0x100fe40000004100 */
[C---:B------:R-:W-:Y:S01]  /*a260*/  FMUL R10, R78.reuse, R10 ;  /* 0x0000000a4e0a7220 */ /* 0x040fe20000400000 */
[----:B------:R-:W-:Y:S02]  /*a270*/  HADD2.F32 R83, -RZ, R138.H1_H1 ;  /* 0x3000008aff537230 */ /* 0x000fe40000004100 */
[C---:B------:R-:W-:Y:S01]  /*a280*/  FMUL R11, R78.reuse, R11 ;  /* 0x0000000b4e0b7220 */ /* 0x040fe20000400000 */
[----:B------:R-:W-:Y:S02]  /*a290*/  HADD2.F32 R89, -RZ, R150.H0_H0 ;  /* 0x20000096ff597230 */ /* 0x000fe40000004100 */
[C---:B------:R-:W-:Y:S01]  /*a2a0*/  FFMA R10, R81.reuse, R85, R10 ;  /* 0x00000055510a7223 */ /* 0x040fe2000000000a */
[--C-:B------:R-:W-:Y:S02]  /*a2b0*/  HADD2.F32 R134, -RZ, R136.reuse.H0_H0 ;  /* 0x20000088ff867230 */ /* 0x100fe40000004100 */
[C---:B------:R-:W-:Y:S01]  /*a2c0*/  FFMA R11, R81.reuse, R86, R11 ;  /* 0x00000056510b7223 */ /* 0x040fe2000000000b */
[C---:B------:R-:W-:Y:S01]  /*a2d0*/  FFMA R12, R81.reuse, R87, R12 ;  /* 0x00000057510c7223 */ /* 0x040fe2000000000c */
[----:B------:R-:W-:Y:S01]  /*a2e0*/  FFMA R13, R81, R88, R13 ;  /* 0x00000058510d7223 */ /* 0x000fe2000000000d */
[----:B------:R-:W-:Y:S01]  /*a2f0*/  F2FP.SATFINITE.E5M2.F32.PACK_AB_MERGE_C R86, R7, R6, RZ ;  /* 0x000000060756723e */ /* 0x000fe200048060ff */
[C---:B------:R-:W-:Y:S01]  /*a300*/  FMUL R7, R78.reuse, R24 ;  /* 0x000000184e077220 */ /* 0x040fe20000400000 */
[----:B------:R-:W-:Y:S01]  /*a310*/  F2FP.SATFINITE.E5M2.F32.PACK_AB_MERGE_C R138, R11, R10, RZ ;  /* 0x0000000a0b8a723e */ /* 0x000fe200048060ff */
[C---:B------:R-:W-:Y:S01]  /*a320*/  FMUL R10, R78.reuse, R25 ;  /* 0x000000194e0a7220 */ /* 0x040fe20000400000 */
[C---:B------:R-:W-:Y:S01]  /*a330*/  FMUL R25, R78.reuse, R32 ;  /* 0x000000204e197220 */ /* 0x040fe20000400000 */
[----:B------:R-:W-:Y:S02]  /*a340*/  HADD2.F32 R137, -RZ, R136.H1_H1 ;  /* 0x30000088ff897230 */ /* 0x000fe40000004100 */
[C---:B------:R-:W-:Y:S01]  /*a350*/  FMUL R14, R78.reuse, R14 ;  /* 0x0000000e4e0e7220 */ /* 0x040fe20000400000 */
[----:B------:R-:W-:Y:S02]  /*a360*/  HADD2.F32 R90, -RZ, R150.H1_H1 ;  /* 0x30000096ff5a7230 */ /* 0x000fe40000004100 */
[C---:B------:R-:W-:Y:S01]  /*a370*/  FMUL R15, R78.reuse, R15 ;  /* 0x0000000f4e0f7220 */ /* 0x040fe20000400000 */
[--C-:B------:R-:W-:Y:S02]  /*a380*/  HADD2.F32 R93, -RZ, R151.reuse.H0_H0 ;  /* 0x20000097ff5d7230 */ /* 0x100fe40000004100 */
[C---:B------:R-:W-:Y:S01]  /*a390*/  FFMA R14, R81.reuse, R89, R14 ;  /* 0x00000059510e7223 */ /* 0x040fe2000000000e */
[----:B------:R-:W-:Y:S02]  /*a3a0*/  HADD2.F32 R94, -RZ, R151.H1_H1 ;  /* 0x30000097ff5e7230 */ /* 0x000fe40000004100 */
[C---:B------:R-:W-:Y:S01]  /*a3b0*/  FFMA R15, R81.reuse, R90, R15 ;  /* 0x0000005a510f7223 */ /* 0x040fe2000000000f */
[C---:B------:R-:W-:Y:S01]  /*a3c0*/  FFMA R16, R81.reuse, R91, R16 ;  /* 0x0000005b51107223 */ /* 0x040fe20000000010 */
[----:B------:R-:W-:Y:S01]  /*a3d0*/  FFMA R17, R81, R92, R17 ;  /* 0x0000005c51117223 */ /* 0x000fe20000000011 */
[C---:B------:R-:W-:Y:S01]  /*a3e0*/  FMUL R18, R78.reuse, R18 ;  /* 0x000000124e127220 */ /* 0x040fe20000400000 */
[C---:B------:R-:W-:Y:S01]  /*a3f0*/  FMUL R19, R78.reuse, R19 ;  /* 0x000000134e137220 */ /* 0x040fe20000400000 */
[--C-:B------:R-:W-:Y:S01]  /*a400*/  HADD2.F32 R96, -RZ, R152.reuse.H0_H0 ;  /* 0x20000098ff607230 */ /* 0x100fe20000004100 */
[----:B------:R-:W-:Y:S01]  /*a410*/  F2FP.SATFINITE.E5M2.F32.PACK_AB_MERGE_C R14, R15, R14, RZ ;  /* 0x0000000e0f0e723e */ /* 0x000fe200048060ff */
[C---:B------:R-:W-:Y:S01]  /*a420*/  FFMA R18, R81.reuse, R93, R18 ;  /* 0x0000005d51127223 */ /* 0x040fe20000000012 */
[C---:B------:R-:W-:Y:S01]  /*a430*/  FFMA R19, R81.reuse, R94, R19 ;  /* 0x0000005e51137223 */ /* 0x040fe20000000013 */
[C---:B------:R-:W-:Y:S01]  /*a440*/  FFMA R0, R81.reuse, R95, R0 ;  /* 0x0000005f51007223 */ /* 0x040fe20000000000 */
[----:B------:R-:W-:Y:S01]  /*a450*/  FFMA R2, R81, R97, R2 ;  /* 0x0000006151027223 */ /* 0x000fe20000000002 */
[----:B------:R-:W-:Y:S02]  /*a460*/  HADD2.F32 R99, -RZ, R152.H1_H1 ;  /* 0x30000098ff637230 */ /* 0x000fe40000004100 */
[C---:B------:R-:W-:Y:S01]  /*a470*/  FMUL R3, R78.reuse, R22 ;  /* 0x000000164e037220 */ /* 0x040fe20000400000 */
[----:B------:R-:W-:Y:S01]  /*a480*/  F2FP.SATFINITE.E5M2.F32.PACK_AB_MERGE_C R18, R19, R18, RZ ;  /* 0x000000121312723e */ /* 0x000fe200048060ff */
[C---:B------:R-:W-:Y:S01]  /*a490*/  FMUL R22, R78.reuse, R29 ;  /* 0x0000001d4e167220 */ /* 0x040fe20000400000 */
[C---:B------:R-:W-:Y:S01]  /*a4a0*/  FMUL R29, R78.reuse, R36 ;  /* 0x000000244e1d7220 */ /* 0x040fe20000400000 */
[C---:B------:R-:W-:Y:S01]  /*a4b0*/  FFMA R3, R81.reuse, R96, R3 ;  /* 0x0000006051037223 */ /* 0x040fe20000000003 */
[C---:B------:R-:W-:Y:S01]  /*a4c0*/  FMUL R6, R78.reuse, R23 ;  /* 0x000000174e067220 */ /* 0x040fe20000400000 */
[--C-:B------:R-:W-:Y:S02]  /*a4d0*/  HADD2.F32 R100, -RZ, R153.reuse.H0_H0 ;  /* 0x20000099ff647230 */ /* 0x100fe40000004100 */
[C---:B------:R-:W-:Y:S01]  /*a4e0*/  FMUL R11, R78.reuse, R26 ;  /* 0x0000001a4e0b7220 */ /* 0x040fe20000400000 */
[----:B------:R-:W-:Y:S02]  /*a4f0*/  HADD2.F32 R103, -RZ, R153.H1_H1 ;  /* 0x30000099ff677230 */ /* 0x000fe40000004100 */
[C---:B------:R-:W-:Y:S01]  /*a500*/  FFMA R6, R81.reuse, R99, R6 ;  /* 0x0000006351067223 */ /* 0x040fe20000000006 */
[C---:B------:R-:W-:Y:S01]  /*a510*/  FFMA R7, R81.reuse, R98, R7 ;  /* 0x0000006251077223 */ /* 0x040fe20000000007 */
[C---:B------:R-:W-:Y:S01]  /*a520*/  FFMA R10, R81.reuse, R101, R10 ;  /* 0x00000065510a7223 */ /* 0x040fe2000000000a */
[C---:B------:R-:W-:Y:S01]  /*a530*/  FFMA R11, R81.reuse, R100, R11 ;  /* 0x00000064510b7223 */ /* 0x040fe2000000000b */
[----:B------:R-:W-:Y:S01]  /*a540*/  FMUL R26, R78, R33 ;  /* 0x000000214e1a7220 */ /* 0x000fe20000400000 */
[----:B------:R-:W-:Y:S01]  /*a550*/  F2FP.SATFINITE.E5M2.F32.PACK_AB_MERGE_C R3, R6, R3, RZ ;  /* 0x000000030603723e */ /* 0x000fe200048060ff */
[C---:B------:R-:W-:Y:S01]  /*a560*/  FMUL R33, R78.reuse, R40 ;  /* 0x000000284e217220 */ /* 0x040fe20000400000 */
        /* <DEDUP_REMOVED lines=8> */
[C---:B------:R-:W-:Y:S01]  /*a5f0*/  FMUL R30, R78.reuse, R37 ;  /* 0x000000254e1e7220 */ /* 0x040fe20000400000 */
[C---:B------:R-:W-:Y:S01]  /*a600*/  FMUL R37, R78.reuse, R44 ;  /* 0x0000002c4e257220 */ /* 0x040fe20000400000 */
[C---:B------:R-:W-:Y:S01]  /*a610*/  FMUL R24, R78.reuse, R31 ;  /* 0x0000001f4e187220 */ /* 0x040fe20000400000 */
[----:B------:R-:W-:Y:S01]  /*a620*/  F2FP.F16.E5M2.UNPACK_B R158, R158.H1 ;  /* 0x0000009eff9e723e */ /* 0x000fe200030004ff */
[--C-:B------:R-:W-:Y:S02]  /*a630*/  HADD2.F32 R108, -RZ, R155.reuse.H0_H0 ;  /* 0x2000009bff6c7230 */ /* 0x100fe40000004100 */
[----:B------:R-:W-:Y:S01]  /*a640*/  FMUL R27, R78, R34 ;  /* 0x000000224e1b7220 */ /* 0x000fe20000400000 */
[----:B------:R-:W-:Y:S02]  /*a650*/  HADD2.F32 R111, -RZ, R155.H1_H1 ;  /* 0x3000009bff6f7230 */ /* 0x000fe40000004100 */
[C---:B------:R-:W-:Y:S01]  /*a660*/  FFMA R24, R81.reuse, R107, R24 ;  /* 0x0000006b51187223 */ /* 0x040fe20000000018 */
[----:B------:R-:W-:Y:S01]  /*a670*/  F2FP.F16.E5M2.UNPACK_B R159, R159.H1 ;  /* 0x0000009fff9f723e */ /* 0x000fe200030004ff */
[C---:B------:R-:W-:Y:S01]  /*a680*/  FFMA R25, R81.reuse, R106, R25 ;  /* 0x0000006a51197223 */ /* 0x040fe20000000019 */
[C---:B------:R-:W-:Y:S01]  /*a690*/  FFMA R26, R81.reuse, R109, R26 ;  /* 0x0000006d511a7223 */ /* 0x040fe2000000001a */
[----:B------:R-:W-:Y:S01]  /*a6a0*/  F2FP.F16.E5M2.UNPACK_B R160, R160.H1 ;  /* 0x000000a0ffa0723e */ /* 0x000fe200030004ff */
[C---:B------:R-:W-:Y:S01]  /*a6b0*/  FFMA R27, R81.reuse, R108, R27 ;  /* 0x0000006c511b7223 */ /* 0x040fe2000000001b */
[----:B------:R-:W-:Y:S01]  /*a6c0*/  F2FP.SATFINITE.E5M2.F32.PACK_AB_MERGE_C R6, R24, R23, RZ ;  /* 0x000000171806723e */ /* 0x000fe200048060ff */
[C---:B------:R-:W-:Y:S01]  /*a6d0*/  FMUL R34, R78.reuse, R41 ;  /* 0x000000294e227220 */ /* 0x040fe20000400000 */
[C---:B------:R-:W-:Y:S01]  /*a6e0*/  FMUL R41, R78.reuse, R48 ;  /* 0x000000304e297220 */ /* 0x040fe20000400000 */
[----:B------:R-:W-:Y:S01]  /*a6f0*/  FMUL R28, R78, R35 ;  /* 0x000000234e1c7220 */ /* 0x000fe20000400000 */
[----:B------:R-:W-:Y:S01]  /*a700*/  F2FP.F16.E5M2.UNPACK_B R161, R161.H1 ;  /* 0x000000a1ffa1723e */ /* 0x000fe200030004ff */
[--C-:B------:R-:W-:Y:S01]  /*a710*/  HADD2.F32 R112, -RZ, R156.reuse.H0_H0 ;  /* 0x2000009cff707230 */ /* 0x100fe20000004100 */
[----:B------:R-:W-:Y:S01]  /*a720*/  F2FP.SATFINITE.E5M2.F32.PACK_AB_MERGE_C R6, R22, R21, R6 ;  /* 0x000000151606723e */ /* 0x000fe20004806006 */
[C---:B------:R-:W-:Y:S01]  /*a730*/  FFMA R28, R81.reuse, R111, R28 ;  /* 0x0000006f511c7223 */ /* 0x040fe2000000001c */
[C---:B------:R-:W-:Y:S01]  /*a740*/  FFMA R29, R81.reuse, R110, R29 ;  /* 0x0000006e511d7223 */ /* 0x040fe2000000001d */
[C---:B------:R-:W-:Y:S01]  /*a750*/  FFMA R30, R81.reuse, R113, R30 ;  /* 0x00000071511e7223 */ /* 0x040fe2000000001e */
[----:B------:R-:W-:Y:S02]  /*a760*/  HADD2.F32 R115, -RZ, R156.H1_H1 ;  /* 0x3000009cff737230 */ /* 0x000fe40000004100 */
[C---:B------:R-:W-:Y:S01]  /*a770*/  FMUL R31, R78.reuse, R38 ;  /* 0x000000264e1f7220 */ /* 0x040fe20000400000 */
[----:B------:R-:W-:Y:S01]  /*a780*/  F2FP.F16.E5M2.UNPACK_B R162, R162.H1 ;  /* 0x000000a2ffa2723e */ /* 0x000fe200030004ff */
[C---:B------:R-:W-:Y:S01]  /*a790*/  FMUL R38, R78.reuse, R45 ;  /* 0x0000002d4e267220 */ /* 0x040fe20000400000 */
[C---:B------:R-:W-:Y:S01]  /*a7a0*/  FMUL R45, R78.reuse, R52 ;  /* 0x000000344e2d7220 */ /* 0x040fe20000400000 */
[----:B------:R-:W-:Y:S01]  /*a7b0*/  F2FP.F16.E5M2.UNPACK_B R163, R163.H1 ;  /* 0x000000a3ffa3723e */ /* 0x000fe200030004ff */
[----:B------:R-:W-:Y:S01]  /*a7c0*/  FFMA R31, R81, R112, R31 ;  /* 0x00000070511f7223 */ /* 0x000fe2000000001f */
[----:B------:R-:W-:Y:S01]  /*a7d0*/  FMUL R52, R78, R59 ;  /* 0x0000003b4e347220 */ /* 0x000fe20000400000 */
[----:B------:R-:W-:Y:S01]  /*a7e0*/  IADD3 R76, PT, PT, R76, 0x1, RZ ;  /* 0x000000014c4c7810 */ /* 0x000fe20007ffe0ff */
[C---:B------:R-:W-:Y:S01]  /*a7f0*/  FMUL R59, R78.reuse, R66 ;  /* 0x000000424e3b7220 */ /* 0x040fe20000400000 */
[----:B------:R-:W-:Y:S01]  /*a800*/  F2FP.SATFINITE.E5M2.F32.PACK_AB_MERGE_C R66, R13, R12, R14 ;  /* 0x0000000c0d42723e */ /* 0x000fe2000480600e */
[C---:B------:R-:W-:Y:S01]  /*a810*/  FMUL R32, R78.reuse, R39 ;  /* 0x000000274e207220 */ /* 0x040fe20000400000 */
[--C-:B------:R-:W-:Y:S02]  /*a820*/  HADD2.F32 R116, -RZ, R157.reuse.H0_H0 ;  /* 0x2000009dff747230 */ /* 0x100fe40000004100 */
[C---:B------:R-:W-:Y:S01]  /*a830*/  FMUL R35, R78.reuse, R42 ;  /* 0x0000002a4e237220 */ /* 0x040fe20000400000 */
[----:B------:R-:W-:Y:S02]  /*a840*/  HADD2.F32 R119, -RZ, R157.H1_H1 ;  /* 0x3000009dff777230 */ /* 0x000fe40000004100 */
[C---:B------:R-:W-:Y:S01]  /*a850*/  FFMA R32, R81.reuse, R115, R32 ;  /* 0x0000007351207223 */ /* 0x040fe20000000020 */
[----:B------:R-:W-:Y:S01]  /*a860*/  FMUL R36, R78, R43 ;  /* 0x0000002b4e247220 */ /* 0x000fe20000400000 */
[C---:B------:R-:W-:Y:S01]  /*a870*/  FFMA R33, R81.reuse, R114, R33 ;  /* 0x0000007251217223 */ /* 0x040fe20000000021 */
[C---:B------:R-:W-:Y:S01]  /*a880*/  FFMA R34, R81.reuse, R117, R34 ;  /* 0x0000007551227223 */ /* 0x040fe20000000022 */
[--C-:B------:R-:W-:Y:S01]  /*a890*/  HADD2.F32 R120, -RZ, R158.reuse.H0_H0 ;  /* 0x2000009eff787230 */ /* 0x100fe20000004100 */
[----:B------:R-:W-:Y:S01]  /*a8a0*/  F2FP.SATFINITE.E5M2.F32.PACK_AB_MERGE_C R32, R32, R31, RZ ;  /* 0x0000001f2020723e */ /* 0x000fe200048060ff */
[C---:B------:R-:W-:Y:S01]  /*a8b0*/  FFMA R35, R81.reuse, R116, R35 ;  /* 0x0000007451237223 */ /* 0x040fe20000000023 */
[----:B------:R-:W-:Y:S02]  /*a8c0*/  HADD2.F32 R123, -RZ, R158.H1_H1 ;  /* 0x3000009eff7b7230 */ /* 0x000fe40000004100 */
[----:B------:R-:W-:Y:S01]  /*a8d0*/  FMUL R39, R78, R46 ;  /* 0x0000002e4e277220 */ /* 0x000fe20000400000 */
[----:B------:R-:W-:Y:S01]  /*a8e0*/  F2FP.SATFINITE.E5M2.F32.PACK_AB_MERGE_C R32, R30, R29, R32 ;  /* 0x0000001d1e20723e */ /* 0x000fe20004806020 */
[C---:B------:R-:W-:Y:S01]  /*a8f0*/  FFMA R36, R81.reuse, R119, R36 ;  /* 0x0000007751247223 */ /* 0x040fe20000000024 */
[C---:B------:R-:W-:Y:S01]  /*a900*/  FMUL R40, R78.reuse, R47 ;  /* 0x0000002f4e287220 */ /* 0x040fe20000400000 */
[C---:B------:R-:W-:Y:S01]  /*a910*/  FFMA R37, R81.reuse, R118, R37 ;  /* 0x0000007651257223 */ /* 0x040fe20000000025 */
[C---:B------:R-:W-:Y:S01]  /*a920*/  FFMA R38, R81.reuse, R121, R38 ;  /* 0x0000007951267223 */ /* 0x040fe20000000026 */
[C---:B------:R-:W-:Y:S01]  /*a930*/  FMUL R42, R78.reuse, R49 ;  /* 0x000000314e2a7220 */ /* 0x040fe20000400000 */
        /* <DEDUP_REMOVED lines=8> */
[C---:B------:R-:W-:Y:S01]  /*a9c0*/  FMUL R57, R78.reuse, R64 ;  /* 0x000000404e397220 */ /* 0x040fe20000400000 */
[----:B------:R-:W-:Y:S01]  /*a9d0*/  FFMA R42, R81, R125, R42 ;  /* 0x0000007d512a7223 */ /* 0x000fe2000000002a */
[C---:B------:R-:W-:Y:S01]  /*a9e0*/  FMUL R46, R78.reuse, R53 ;  /* 0x000000354e2e7220 */ /* 0x040fe20000400000 */
[--C-:B------:R-:W-:Y:S01]  /*a9f0*/  HADD2.F32 R128, -RZ, R160.reuse.H0_H0 ;  /* 0x200000a0ff807230 */ /* 0x100fe20000004100 */
[----:B------:R-:W-:Y:S01]  /*aa00*/  F2FP.SATFINITE.E5M2.F32.PACK_AB_MERGE_C R64, R5, R4, R86 ;  /* 0x000000040540723e */ /* 0x000fe20004806056 */
[C---:B------:R-:W-:Y:S01]  /*aa10*/  FMUL R51, R78.reuse, R58 ;  /* 0x0000003a4e337220 */ /* 0x040fe20000400000 */
[C---:B------:R-:W-:Y:S01]  /*aa20*/  FMUL R53, R78.reuse, R60 ;  /* 0x0000003c4e357220 */ /* 0x040fe20000400000 */
[C---:B------:R-:W-:Y:S01]  /*aa30*/  FFMA R43, R81.reuse, R124, R43 ;  /* 0x0000007c512b7223 */ /* 0x040fe2000000002b */
[----:B------:R-:W-:Y:S02]  /*aa40*/  HADD2.F32 R131, -RZ, R160.H1_H1 ;  /* 0x300000a0ff837230 */ /* 0x000fe40000004100 */
[C---:B------:R-:W-:Y:S01]  /*aa50*/  FMUL R47, R78.reuse, R54 ;  /* 0x000000364e2f7220 */ /* 0x040fe20000400000 */
[C---:B------:R-:W-:Y:S01]  /*aa60*/  FMUL R58, R78.reuse, R65 ;  /* 0x000000414e3a7220 */ /* 0x040fe20000400000 */
[----:B------:R-:W-:Y:S01]  /*aa70*/  FMUL R60, R78, R67 ;  /* 0x000000434e3c7220 */ /* 0x000fe20000400000 */
[----:B------:R-:W-:Y:S01]  /*aa80*/  F2FP.SATFINITE.E5M2.F32.PACK_AB_MERGE_C R5, R20, R11, RZ ;  /* 0x0000000b1405723e */ /* 0x000fe200048060ff */
[----:B------:R-:W-:Y:S01]  /*aa90*/  FFMA R44, R81, R127, R44 ;  /* 0x0000007f512c7223 */ /* 0x000fe2000000002c */
[C---:B------:R-:W-:Y:S01]  /*aaa0*/  FMUL R48, R78.reuse, R55 ;  /* 0x000000374e307220 */ /* 0x040fe20000400000 */
[----:B------:R-:W-:Y:S01]  /*aab0*/  F2FP.SATFINITE.E5M2.F32.PACK_AB_MERGE_C R65, R9, R8, R138 ;  /* 0x000000080941723e */ /* 0x000fe2000480608a */
[----:B------:R-:W-:Y:S01]  /*aac0*/  FFMA R45, R81, R126, R45 ;  /* 0x0000007e512d7223 */ /* 0x000fe2000000002d */
[----:B------:R-:W-:Y:S01]  /*aad0*/  F2FP.SATFINITE.E5M2.F32.PACK_AB_MERGE_C R67, R17, R16, R18 ;  /* 0x000000101143723e */ /* 0x000fe20004806012 */
[----:B------:R-:W-:Y:S01]  /*aae0*/  FMUL R49, R78, R56 ;  /* 0x000000384e317220 */ /* 0x000fe20000400000 */
[C---:B------:R-:W-:Y:S01]  /*aaf0*/  FFMA R46, R81.reuse, R129, R46 ;  /* 0x00000081512e7223 */ /* 0x040fe2000000002e */
[--C-:B------:R-:W-:Y:S02]  /*ab00*/  HADD2.F32 R132, -RZ, R161.reuse.H0_H0 ;  /* 0x200000a1ff847230 */ /* 0x100fe40000004100 */
[C---:B------:R-:W-:Y:S01]  /*ab10*/  FFMA R47, R81.reuse, R128, R47 ;  /* 0x00000080512f7223 */ /* 0x040fe2000000002f */
[----:B------:R1:W-:Y:S01]  /*ab20*/  STS.128 [R172+UR49+0xa200], R64 ;  /* 0x00a20040ac007988 */ /* 0x0003e20008000c31 */
[----:B------:R-:W-:Y:S01]  /*ab30*/  HADD2.F32 R135, -RZ, R161.H1_H1 ;  /* 0x300000a1ff877230 */ /* 0x000fe20000004100 */
[----:B------:R-:W-:Y:S01]  /*ab40*/  F2FP.SATFINITE.E5M2.F32.PACK_AB_MERGE_C R5, R10, R7, R5 ;  /* 0x000000070a05723e */ /* 0x000fe20004806005 */
[C---:B------:R-:W-:Y:S01]  /*ab50*/  FFMA R48, R81.reuse, R131, R48 ;  /* 0x0000008351307223 */ /* 0x040fe20000000030 */
[----:B------:R-:W-:Y:S01]  /*ab60*/  F2FP.SATFINITE.E5M2.F32.PACK_AB_MERGE_C R7, R28, R27, RZ ;  /* 0x0000001b1c07723e */ /* 0x000fe200048060ff */
        /* <DEDUP_REMOVED lines=8> */
[----:B------:R-:W-:Y:S01]  /*abf0*/  FMUL R56, R78, R63 ;  /* 0x0000003f4e387220 */ /* 0x000fe20000400000 */
[----:B------:R-:W-:Y:S01]  /*ac00*/  F2FP.SATFINITE.E5M2.F32.PACK_AB_MERGE_C R4, R2, R0, R3 ;  /* 0x000000000204723e */ /* 0x000fe20004806003 */
[C---:B------:R-:W-:Y:S01]  /*ac10*/  FFMA R53, R81.reuse, R134, R53 ;  /* 0x0000008651357223 */ /* 0x040fe20000000035 */
[----:B------:R-:W-:Y:S01]  /*ac20*/  F2FP.SATFINITE.E5M2.F32.PACK_AB_MERGE_C R7, R26, R25, R7 ;  /* 0x000000191a07723e */ /* 0x000fe20004806007 */
[C---:B------:R-:W-:Y:S01]  /*ac30*/  FFMA R54, R81.reuse, R137, R54 ;  /* 0x0000008951367223 */ /* 0x040fe20000000036 */
[--C-:B------:R-:W-:Y:S02]  /*ac40*/  HADD2.F32 R84, -RZ, R163.reuse.H0_H0 ;  /* 0x200000a3ff547230 */ /* 0x100fe40000004100 */
[C---:B------:R-:W-:Y:S01]  /*ac50*/  FFMA R55, R81.reuse, R136, R55 ;  /* 0x0000008851377223 */ /* 0x040fe20000000037 */
[----:B------:R-:W-:Y:S01]  /*ac60*/  HADD2.F32 R85, -RZ, R163.H1_H1 ;  /* 0x300000a3ff557230 */ /* 0x000fe20000004100 */
[----:B------:R1:W-:Y:S01]  /*ac70*/  STS.128 [R192+0xa010], R4 ;  /* 0x00a01004c0007388 */ /* 0x0003e20000000c00 */
[----:B------:R-:W-:Y:S01]  /*ac80*/  F2FP.SATFINITE.E5M2.F32.PACK_AB_MERGE_C R35, R36, R35, RZ ;  /* 0x000000232423723e */ /* 0x000fe200048060ff */
[C---:B------:R-:W-:Y:S01]  /*ac90*/  FFMA R56, R81.reuse, R139, R56 ;  /* 0x0000008b51387223 */ /* 0x040fe20000000038 */
[----:B------:R-:W-:Y:S01]  /*aca0*/  F2FP.SATFINITE.E5M2.F32.PACK_AB_MERGE_C R39, R40, R39, RZ ;  /* 0x000000272827723e */ /* 0x000fe200048060ff */
[C---:B------:R-:W-:Y:S01]  /*acb0*/  FFMA R57, R81.reuse, R82, R57 ;  /* 0x0000005251397223 */ /* 0x040fe20000000039 */
[----:B------:R-:W-:Y:S01]  /*acc0*/  F2FP.SATFINITE.E5M2.F32.PACK_AB_MERGE_C R43, R44, R43, RZ ;  /* 0x0000002b2c2b723e */ /* 0x000fe200048060ff */
[C---:B------:R-:W-:Y:S01]  /*acd0*/  FFMA R58, R81.reuse, R83, R58 ;  /* 0x00000053513a7223 */ /* 0x040fe2000000003a */
[C---:B------:R-:W-:Y:S01]  /*ace0*/  FFMA R59, R81.reuse, R84, R59 ;  /* 0x00000054513b7223 */ /* 0x040fe2000000003b */
[----:B------:R-:W-:Y:S01]  /*acf0*/  F2FP.SATFINITE.E5M2.F32.PACK_AB_MERGE_C R33, R34, R33, R35 ;  /* 0x000000212221723e */ /* 0x000fe20004806023 */
        /* <DEDUP_REMOVED lines=11> */
[----:B------:R-:W-:Y:S05]  /*adb0*/  F2FP.SATFINITE.E5M2.F32.PACK_AB_MERGE_C R51, R58, R57, R59 ;  /* 0x000000393a33723e */ /* 0x000fea000480603b */
        /* <DEDUP_REMOVED lines=18> */
.L_x_123:
[----:B------:R-:W-:Y:S05]  /*aee0*/  BSYNC.RECONVERGENT B0 ;  /* 0x0000000000007941 */ /* 0x000fea0003800200 */
.L_x_122:
[----:B------:R-:W-:Y:S01]  /*aef0*/  BAR.SYNC.DEFER_BLOCKING 0x1, 0x80 ;  /* 0x0042000000007b1d */ /* 0x000fe20000010000 */
[----:B------:R-:W-:Y:S01]  /*af00*/  ISETP.NE.AND P2, PT, R190, RZ, PT ;  /* 0x000000ffbe00720c */ /* 0x000fe20003f45270 */
[----:B------:R-:W-:Y:S01]  /*af10*/  IMAD.IADD R20, R75, 0x1, R147 ;  /* 0x000000014b147824 */ /* 0x000fe200078e0293 */
[----:B------:R-:W-:Y:S01]  /*af20*/  ISETP.NE.AND P0, PT, R191, 0x2, PT ;  /* 0x00000002bf00780c */ /* 0x000fe20003f05270 */
[----:B------:R-:W-:Y:S01]  /*af30*/  IMAD.IADD R21, R77, 0x1, R170 ;  /* 0x000000014d157824 */ /* 0x000fe200078e02aa */
[----:B------:R-:W-:Y:S02]  /*af40*/  ISETP.NE.AND P1, PT, R76, 0x2, PT ;  /* 0x000000024c00780c */ /* 0x000fe40003f25270 */
[----:B------:R-:W-:Y:S02]  /*af50*/  SEL R3, RZ, 0x1, P0 ;  /* 0x00000001ff037807 */ /* 0x000fe40000000000 */
[----:B------:R-:W-:Y:S02]  /*af60*/  SEL R0, RZ, 0x1, P1 ;  /* 0x00000001ff007807 */ /* 0x000fe40000800000 */
[----:B------:R-:W-:Y:S02]  /*af70*/  LOP3.LUT R182, R182, R3, RZ, 0x3c, !PT ;  /* 0x00000003b6b67212 */ /* 0x000fe400078e3cff */
[----:B------:R-:W-:Y:S02]  /*af80*/  LOP3.LUT R183, R183, R0, RZ, 0x3c, !PT ;  /* 0x00000000b7b77212 */ /* 0x000fe400078e3cff */
[----:B------:R-:W-:Y:S02]  /*af90*/  @P2 R2UR UR36, R179 ;  /* 0x00000000b32422ca */ /* 0x000fe400000e0000 */
[----:B------:R-:W-:Y:S02]  /*afa0*/  SEL R191, R191, RZ, P0 ;  /* 0x000000ffbfbf7207 */ /* 0x000fe40000000000 */
[----:B------:R-:W-:Y:S01]  /*afb0*/  SEL R76, R76, RZ, P1 ;  /* 0x000000ff4c4c7207 */ /* 0x000fe20000800000 */
[----:B------:R-:W-:Y:S10]  /*afc0*/  @P2 BRA `(.L_x_124) ;  /* 0xffffff9800d82947 */ /* 0x000ff4000383ffff */
[----:B------:R-:W-:Y:S05]  /*afd0*/  EXIT ;  /* 0x000000000000794d */ /* 0x000fea0003800000 */
.L_x_19:
[----:B--2---:R2:W1:Y:S02]  /*afe0*/  SYNCS.PHASECHK.TRANS64.TRYWAIT P0, [R3+URZ+0xd0], R2 ;  /* 0x0000d002030075a7 */ /* 0x00446400080011ff */
[----:B-1----:R-:W-:Y:S05]  /*aff0*/  @!P0 NANOSLEEP.SYNCS 0x989680 ;  /* 0x009896800000895d */ /* 0x002fea0003900000 */
[----:B------:R-:W1:Y:S02]  /*b000*/  @!P0 SYNCS.PHASECHK.TRANS64 P0, [R3+URZ+0xd0], R2 ;  /* 0x0000d002030085a7 */ /* 0x000e6400080010ff */
[----:B-1----:R-:W-:Y:S05]  /*b010*/  @!P0 BRA `(.L_x_19) ;  /* 0xfffffffc00f08947 */ /* 0x002fea000383ffff */
[----:B------:R-:W-:Y:S05]  /*b020*/  BRA `(.L_x_125) ;  /* 0xffffff6400547947 */ /* 0x000fea000383ffff */
.L_x_22:
[----:B-1----:R-:W-:-:S07]  /*b030*/  MOV R2, UR33 ;  /* 0x0000002100027c02 */ /* 0x002fce0008000f00 */
.L_x_126:
[----:B-1----:R1:W2:Y:S02]  /*b040*/  SYNCS.PHASECHK.TRANS64.TRYWAIT P0, [R2+URZ+0x18], R5 ;  /* 0x00001805020075a7 */ /* 0x0022a400080011ff */
[----:B--2---:R-:W-:Y:S05]  /*b050*/  @!P0 NANOSLEEP.SYNCS 0x989680 ;  /* 0x009896800000895d */ /* 0x004fea0003900000 */
[----:B------:R-:W2:Y:S02]  /*b060*/  @!P0 SYNCS.PHASECHK.TRANS64 P0, [R2+URZ+0x18], R5 ;  /* 0x00001805020085a7 */ /* 0x000ea400080010ff */
[----:B--2---:R-:W-:Y:S05]  /*b070*/  @!P0 BRA `(.L_x_126) ;  /* 0xfffffffc00f08947 */ /* 0x004fea000383ffff */
[----:B------:R-:W-:Y:S05]  /*b080*/  BRA `(.L_x_21) ;  /* 0xffffff6400a87947 */ /* 0x000fea000383ffff */
.L_x_28:
[----:B-1----:R-:W-:-:S07]  /*b090*/  MOV R2, UR25 ;  /* 0x0000001900027c02 */ /* 0x002fce0008000f00 */
.L_x_127:
[----:B-1----:R1:W2:Y:S02]  /*b0a0*/  SYNCS.PHASECHK.TRANS64.TRYWAIT P0, [R2+URZ+0x18], R5 ;  /* 0x00001805020075a7 */ /* 0x0022a400080011ff */
[----:B--2---:R-:W-:Y:S05]  /*b0b0*/  @!P0 NANOSLEEP.SYNCS 0x989680 ;  /* 0x009896800000895d */ /* 0x004fea0003900000 */
[----:B------:R-:W2:Y:S02]  /*b0c0*/  @!P0 SYNCS.PHASECHK.TRANS64 P0, [R2+URZ+0x18], R5 ;  /* 0x00001805020085a7 */ /* 0x000ea400080010ff */
[----:B--2---:R-:W-:Y:S05]  /*b0d0*/  @!P0 BRA `(.L_x_127) ;  /* 0xfffffffc00f08947 */ /* 0x004fea000383ffff */
[----:B------:R-:W-:Y:S05]  /*b0e0*/  BRA `(.L_x_27) ;  /* 0xffffff6800687947 */ /* 0x000fea000383ffff */
.L_x_32:
[----:B-1----:R1:W2:Y:S02]  /*b0f0*/  SYNCS.PHASECHK.TRANS64.TRYWAIT P0, [R2+URZ+0x80], R3 ;  /* 0x00008003020075a7 */ /* 0x0022a400080011ff */
[----:B--2---:R-:W-:Y:S05]  /*b100*/  @!P0 NANOSLEEP.SYNCS 0x989680 ;  /* 0x009896800000895d */ /* 0x004fea0003900000 */
[----:B------:R-:W2:Y:S02]  /*b110*/  @!P0 SYNCS.PHASECHK.TRANS64 P0, [R2+URZ+0x80], R3 ;  /* 0x00008003020085a7 */ /* 0x000ea400080010ff */
[----:B--2---:R-:W-:Y:S05]  /*b120*/  @!P0 BRA `(.L_x_32) ;  /* 0xfffffffc00f08947 */ /* 0x004fea000383ffff */
[----:B------:R-:W-:Y:S05]  /*b130*/  BRA `(.L_x_128) ;  /* 0xffffff6c000c7947 */ /* 0x000fea000383ffff */
.L_x_36:
[----:B----4-:R-:W-:-:S07]  /*b140*/  MOV R0, UR5 ;  /* 0x0000000500007c02 */ /* 0x010fce0008000f00 */
.L_x_129:
[----:B-1----:R1:W2:Y:S02]  /*b150*/  SYNCS.PHASECHK.TRANS64.TRYWAIT P0, [R0+URZ], R3 ;  /* 0x00000003000075a7 */ /* 0x0022a400080011ff */
[----:B--2---:R-:W-:Y:S05]  /*b160*/  @!P0 NANOSLEEP.SYNCS 0x989680 ;  /* 0x009896800000895d */ /* 0x004fea0003900000 */
[----:B------:R-:W2:Y:S02]  /*b170*/  @!P0 SYNCS.PHASECHK.TRANS64 P0, [R0+URZ], R3 ;  /* 0x00000003000085a7 */ /* 0x000ea400080010ff */
[----:B--2---:R-:W-:Y:S05]  /*b180*/  @!P0 BRA `(.L_x_129) ;  /* 0xfffffffc00f08947 */ /* 0x004fea000383ffff */
[----:B------:R-:W-:Y:S05]  /*b190*/  BRA `(.L_x_130) ;  /* 0xffffff70007c7947 */ /* 0x000fea000383ffff */
.L_x_37:
[----:B----4-:R-:W-:-:S07]  /*b1a0*/  MOV R0, UR5 ;  /* 0x0000000500007c02 */ /* 0x010fce0008000f00 */
.L_x_131:
[----:B-1----:R1:W2:Y:S02]  /*b1b0*/  SYNCS.PHASECHK.TRANS64.TRYWAIT P0, [R0+URZ], R3 ;  /* 0x00000003000075a7 */ /* 0x0022a400080011ff */
[----:B--2---:R-:W-:Y:S05]  /*b1c0*/  @!P0 NANOSLEEP.SYNCS 0x989680 ;  /* 0x009896800000895d */ /* 0x004fea0003900000 */
[----:B------:R-:W2:Y:S02]  /*b1d0*/  @!P0 SYNCS.PHASECHK.TRANS64 P0, [R0+URZ], R3 ;  /* 0x00000003000085a7 */ /* 0x000ea400080010ff */
[----:B--2---:R-:W-:Y:S05]  /*b1e0*/  @!P0 BRA `(.L_x_131) ;  /* 0xfffffffc00f08947 */ /* 0x004fea000383ffff */
[----:B------:R-:W-:Y:S05]  /*b1f0*/  BRA `(.L_x_132) ;  /* 0xffffff7000887947 */ /* 0x000fea000383ffff */
.L_x_40:
[----:B-1----:R1:W2:Y:S02]  /*b200*/  SYNCS.PHASECHK.TRANS64.TRYWAIT P0, [R0+URZ+0xc0], R5 ;  /* 0x0000c005000075a7 */ /* 0x0022a400080011ff */
[----:B--2---:R-:W-:Y:S05]  /*b210*/  @!P0 NANOSLEEP.SYNCS 0x989680 ;  /* 0x009896800000895d */ /* 0x004fea0003900000 */
[----:B------:R-:W2:Y:S02]  /*b220*/  @!P0 SYNCS.PHASECHK.TRANS64 P0, [R0+URZ+0xc0], R5 ;  /* 0x0000c005000085a7 */ /* 0x000ea400080010ff */
[----:B--2---:R-:W-:Y:S05]  /*b230*/  @!P0 BRA `(.L_x_40) ;  /* 0xfffffffc00f08947 */ /* 0x004fea000383ffff */
[----:B------:R-:W-:Y:S05]  /*b240*/  BRA `(.L_x_133) ;  /* 0xffffff7000e47947 */ /* 0x000fea000383ffff */
.L_x_41:
[----:B------:R-:W-:-:S07]  /*b250*/  MOV R0, UR5 ;  /* 0x0000000500007c02 */ /* 0x000fce0008000f00 */
.L_x_134:
[----:B-1----:R1:W2:Y:S02]  /*b260*/  SYNCS.PHASECHK.TRANS64.TRYWAIT P0, [R0+URZ+0x90], R5 ;  /* 0x00009005000075a7 */ /* 0x0022a400080011ff */
[----:B--2---:R-:W-:Y:S05]  /*b270*/  @!P0 NANOSLEEP.SYNCS 0x989680 ;  /* 0x009896800000895d */ /* 0x004fea0003900000 */
[----:B------:R-:W2:Y:S02]  /*b280*/  @!P0 SYNCS.PHASECHK.TRANS64 P0, [R0+URZ+0x90], R5 ;  /* 0x00009005000085a7 */ /* 0x000ea400080010ff */
[----:B--2---:R-:W-:Y:S05]  /*b290*/  @!P0 BRA `(.L_x_134) ;  /* 0xfffffffc00f08947 */ /* 0x004fea000383ffff */
[----:B------:R-:W-:Y:S05]  /*b2a0*/  BRA `(.L_x_135) ;  /* 0xffffff7000f47947 */ /* 0x000fea000383ffff */
.L_x_42:
[----:B-1----:R1:W2:Y:S02]  /*b2b0*/  SYNCS.PHASECHK.TRANS64.TRYWAIT P1, [R0+URZ+0x80], R5 ;  /* 0x00008005000075a7 */ /* 0x0022a400080211ff */
[----:B--2---:R-:W-:Y:S05]  /*b2c0*/  @!P1 NANOSLEEP.SYNCS 0x989680 ;  /* 0x009896800000995d */ /* 0x004fea0003900000 */
[----:B------:R-:W2:Y:S02]  /*b2d0*/  @!P1 SYNCS.PHASECHK.TRANS64 P1, [R0+URZ+0x80], R5 ;  /* 0x00008005000095a7 */ /* 0x000ea400080210ff */
[----:B--2---:R-:W-:Y:S05]  /*b2e0*/  @!P1 BRA `(.L_x_42) ;  /* 0xfffffffc00f09947 */ /* 0x004fea000383ffff */
[----:B------:R-:W-:Y:S05]  /*b2f0*/  BRA `(.L_x_136) ;  /* 0xffffff7400247947 */ /* 0x000fea000383ffff */
.L_x_45:
[----:B------:R-:W-:-:S07]  /*b300*/  MOV R0, UR5 ;  /* 0x0000000500007c02 */ /* 0x000fce0008000f00 */
.L_x_137:
[----:B-1----:R1:W2:Y:S02]  /*b310*/  SYNCS.PHASECHK.TRANS64.TRYWAIT P0, [R0+URZ+0x90], R3 ;  /* 0x00009003000075a7 */ /* 0x0022a400080011ff */
[----:B--2---:R-:W-:Y:S05]  /*b320*/  @!P0 NANOSLEEP.SYNCS 0x989680 ;  /* 0x009896800000895d */ /* 0x004fea0003900000 */
[----:B------:R-:W2:Y:S02]  /*b330*/  @!P0 SYNCS.PHASECHK.TRANS64 P0, [R0+URZ+0x90], R3 ;  /* 0x00009003000085a7 */ /* 0x000ea400080010ff */
[----:B--2---:R-:W-:Y:S05]  /*b340*/  @!P0 BRA `(.L_x_137) ;  /* 0xfffffffc00f08947 */ /* 0x004fea000383ffff */
[----:B------:R-:W-:Y:S05]  /*b350*/  BRA `(.L_x_44) ;  /* 0xffffff7400787947 */ /* 0x000fea000383ffff */
.L_x_52:
[----:B-1----:R1:W2:Y:S02]  /*b360*/  SYNCS.PHASECHK.TRANS64.TRYWAIT P1, [R0+URZ+0x80], R5 ;  /* 0x00008005000075a7 */ /* 0x0022a400080211ff */
[----:B--2---:R-:W-:Y:S05]  /*b370*/  @!P1 NANOSLEEP.SYNCS 0x989680 ;  /* 0x009896800000995d */ /* 0x004fea0003900000 */
[----:B------:R-:W2:Y:S02]  /*b380*/  @!P1 SYNCS.PHASECHK.TRANS64 P1, [R0+URZ+0x80], R5 ;  /* 0x00008005000095a7 */ /* 0x000ea400080210ff */
[----:B--2---:R-:W-:Y:S05]  /*b390*/  @!P1 BRA `(.L_x_52) ;  /* 0xfffffffc00f09947 */ /* 0x004fea000383ffff */
[----:B------:R-:W-:Y:S05]  /*b3a0*/  BRA `(.L_x_138) ;  /* 0xffffff7800e87947 */ /* 0x000fea000383ffff */
.L_x_53:
[----:B------:R-:W-:-:S07]  /*b3b0*/  MOV R3, UR7 ;  /* 0x0000000700037c02 */ /* 0x000fce0008000f00 */
.L_x_139:
[----:B-1----:R1:W2:Y:S02]  /*b3c0*/  SYNCS.PHASECHK.TRANS64.TRYWAIT P0, [R3+URZ+0xb0], R0 ;  /* 0x0000b000030075a7 */ /* 0x0022a400080011ff */
[----:B--2---:R-:W-:Y:S05]  /*b3d0*/  @!P0 NANOSLEEP.SYNCS 0x989680 ;  /* 0x009896800000895d */ /* 0x004fea0003900000 */
[----:B------:R-:W2:Y:S02]  /*b3e0*/  @!P0 SYNCS.PHASECHK.TRANS64 P0, [R3+URZ+0xb0], R0 ;  /* 0x0000b000030085a7 */ /* 0x000ea400080010ff */
[----:B--2---:R-:W-:Y:S05]  /*b3f0*/  @!P0 BRA `(.L_x_139) ;  /* 0xfffffffc00f08947 */ /* 0x004fea000383ffff */
[----:B------:R-:W-:Y:S05]  /*b400*/  BRA `(.L_x_140) ;  /* 0xffffff7c00207947 */ /* 0x000fea000383ffff */
.L_x_56:
[----:B------:R-:W-:Y:S07]  /*b410*/  MOV R0, UR6 ;  /* 0x0000000600007c02 */ /* 0x000fee0008000f00 */
.L_x_141:
[----:B-1----:R1:W2:Y:S02]  /*b420*/  SYNCS.PHASECHK.TRANS64.TRYWAIT P0, [R0+URZ], R3 ;  /* 0x00000003000075a7 */ /* 0x0022a400080011ff */
[----:B--2---:R-:W-:Y:S05]  /*b430*/  @!P0 NANOSLEEP.SYNCS 0x989680 ;  /* 0x009896800000895d */ /* 0x004fea0003900000 */
[----:B------:R-:W2:Y:S02]  /*b440*/  @!P0 SYNCS.PHASECHK.TRANS64 P0, [R0+URZ], R3 ;  /* 0x00000003000085a7 */ /* 0x000ea400080010ff */
[----:B--2---:R-:W-:Y:S05]  /*b450*/  @!P0 BRA `(.L_x_141) ;  /* 0xfffffffc00f08947 */ /* 0x004fea000383ffff */
[----:B------:R-:W-:Y:S05]  /*b460*/  BRA `(.L_x_55) ;  /* 0xffffff7c003c7947 */ /* 0x000fea000383ffff */
.L_x_59:
[----:B------:R-:W-:-:S07]  /*b470*/  MOV R0, UR6 ;  /* 0x0000000600007c02 */ /* 0x000fce0008000f00 */
.L_x_142:
[----:B--2---:R2:W4:Y:S02]  /*b480*/  SYNCS.PHASECHK.TRANS64.TRYWAIT P0, [R0+URZ], R3 ;  /* 0x00000003000075a7 */ /* 0x00452400080011ff */
[----:B----4-:R-:W-:Y:S05]  /*b490*/  @!P0 NANOSLEEP.SYNCS 0x989680 ;  /* 0x009896800000895d */ /* 0x010fea0003900000 */
[----:B------:R-:W4:Y:S02]  /*b4a0*/  @!P0 SYNCS.PHASECHK.TRANS64 P0, [R0+URZ], R3 ;  /* 0x00000003000085a7 */ /* 0x000f2400080010ff */
[----:B----4-:R-:W-:Y:S05]  /*b4b0*/  @!P0 BRA `(.L_x_142) ;  /* 0xfffffffc00f08947 */ /* 0x010fea000383ffff */
[----:B------:R-:W-:Y:S05]  /*b4c0*/  BRA `(.L_x_143) ;  /* 0xffffff8000187947 */ /* 0x000fea000383ffff */
.L_x_60:
[----:B------:R-:W-:-:S07]  /*b4d0*/  MOV R0, UR7 ;  /* 0x0000000700007c02 */ /* 0x000fce0008000f00 */
.L_x_144:
[----:B-1----:R1:W2:Y:S02]  /*b4e0*/  SYNCS.PHASECHK.TRANS64.TRYWAIT P0, [R0+URZ], R3 ;  /* 0x00000003000075a7 */ /* 0x0022a400080011ff */
[----:B--2---:R-:W-:Y:S05]  /*b4f0*/  @!P0 NANOSLEEP.SYNCS 0x989680 ;  /* 0x009896800000895d */ /* 0x004fea0003900000 */
[----:B------:R-:W2:Y:S02]  /*b500*/  @!P0 SYNCS.PHASECHK.TRANS64 P0, [R0+URZ], R3 ;  /* 0x00000003000085a7 */ /* 0x000ea400080010ff */
[----:B--2---:R-:W-:Y:S05]  /*b510*/  @!P0 BRA `(.L_x_144) ;  /* 0xfffffffc00f08947 */ /* 0x004fea000383ffff */
[----:B------:R-:W-:Y:S05]  /*b520*/  BRA `(.L_x_145) ;  /* 0xffffff8000247947 */ /* 0x000fea000383ffff */
.L_x_65:
[----:B--2---:R2:W3:Y:S02]  /*b530*/  SYNCS.PHASECHK.TRANS64.TRYWAIT P0, [R0+URZ+0x80], R3 ;  /* 0x00008003000075a7 */ /* 0x0044e400080011ff */
[----:B---3--:R-:W-:Y:S05]  /*b540*/  @!P0 NANOSLEEP.SYNCS 0x989680 ;  /* 0x009896800000895d */ /* 0x008fea0003900000 */
[----:B------:R-:W3:Y:S02]  /*b550*/  @!P0 SYNCS.PHASECHK.TRANS64 P0, [R0+URZ+0x80], R3 ;  /* 0x00008003000085a7 */ /* 0x000ee400080010ff */
[----:B---3--:R-:W-:Y:S05]  /*b560*/  @!P0 BRA `(.L_x_65) ;  /* 0xfffffffc00f08947 */ /* 0x008fea000383ffff */
[----:B------:R-:W-:Y:S05]  /*b570*/  BRA `(.L_x_146) ;  /* 0xffffff8400307947 */ /* 0x000fea000383ffff */
.L_x_68:
[----:B------:R-:W-:Y:S07]  /*b580*/  MOV R0, UR7 ;  /* 0x0000000700007c02 */ /* 0x000fee0008000f00 */
.L_x_147:
[----:B--2---:R2:W3:Y:S02]  /*b590*/  SYNCS.PHASECHK.TRANS64.TRYWAIT P0, [R0+URZ+0x78], R3 ;  /* 0x00007803000075a7 */ /* 0x0044e400080011ff */
[----:B---3--:R-:W-:Y:S05]  /*b5a0*/  @!P0 NANOSLEEP.SYNCS 0x989680 ;  /* 0x009896800000895d */ /* 0x008fea0003900000 */
[----:B------:R-:W3:Y:S02]  /*b5b0*/  @!P0 SYNCS.PHASECHK.TRANS64 P0, [R0+URZ+0x78], R3 ;  /* 0x00007803000085a7 */ /* 0x000ee400080010ff */
[----:B---3--:R-:W-:Y:S05]  /*b5c0*/  @!P0 BRA `(.L_x_147) ;  /* 0xfffffffc00f08947 */ /* 0x008fea000383ffff */
[----:B------:R-:W-:Y:S05]  /*b5d0*/  BRA `(.L_x_67) ;  /* 0xffffff8800107947 */ /* 0x000fea000383ffff */
.L_x_71:
[----:B------:R-:W-:Y:S07]  /*b5e0*/  MOV R3, UR7 ;  /* 0x0000000700037c02 */ /* 0x000fee0008000f00 */
.L_x_148:
[----:B-1----:R1:W2:Y:S02]  /*b5f0*/  SYNCS.PHASECHK.TRANS64.TRYWAIT P0, [R3+URZ+0x50], R12 ;  /* 0x0000500c030075a7 */ /* 0x0022a400080011ff */
[----:B--2---:R-:W-:Y:S05]  /*b600*/  @!P0 NANOSLEEP.SYNCS 0x989680 ;  /* 0x009896800000895d */ /* 0x004fea0003900000 */
[----:B------:R-:W2:Y:S02]  /*b610*/  @!P0 SYNCS.PHASECHK.TRANS64 P0, [R3+URZ+0x50], R12 ;  /* 0x0000500c030085a7 */ /* 0x000ea400080010ff */
[----:B--2---:R-:W-:Y:S05]  /*b620*/  @!P0 BRA `(.L_x_148) ;  /* 0xfffffffc00f08947 */ /* 0x004fea000383ffff */
[----:B------:R-:W-:Y:S05]  /*b630*/  BRA `(.L_x_149) ;  /* 0xffffff8800887947 */ /* 0x000fea000383ffff */
.L_x_72:
[----:B-1----:R-:W-:Y:S07]  /*b640*/  MOV R3, UR7 ;  /* 0x0000000700037c02 */ /* 0x002fee0008000f00 */
.L_x_150:
[----:B-1----:R1:W2:Y:S02]  /*b650*/  SYNCS.PHASECHK.TRANS64.TRYWAIT P0, [R3+URZ+0x58], R12 ;  /* 0x0000580c030075a7 */ /* 0x0022a400080011ff */
[----:B--2---:R-:W-:Y:S05]  /*b660*/  @!P0 NANOSLEEP.SYNCS 0x989680 ;  /* 0x009896800000895d */ /* 0x004fea0003900000 */
[----:B------:R-:W2:Y:S02]  /*b670*/  @!P0 SYNCS.PHASECHK.TRANS64 P0, [R3+URZ+0x58], R12 ;  /* 0x0000580c030085a7 */ /* 0x000ea400080010ff */
[----:B--2---:R-:W-:Y:S05]  /*b680*/  @!P0 BRA `(.L_x_150) ;  /* 0xfffffffc00f08947 */ /* 0x004fea000383ffff */
[----:B------:R-:W-:Y:S05]  /*b690*/  BRA `(.L_x_151) ;  /* 0xffffff8800c47947 */ /* 0x000fea000383ffff */
.L_x_73:
[----:B-1----:R-:W-:Y:S07]  /*b6a0*/  MOV R3, UR7 ;  /* 0x0000000700037c02 */ /* 0x002fee0008000f00 */
.L_x_152:
[----:B-1----:R1:W2:Y:S02]  /*b6b0*/  SYNCS.PHASECHK.TRANS64.TRYWAIT P0, [R3+URZ+0x60], R12 ;  /* 0x0000600c030075a7 */ /* 0x0022a400080011ff */
[----:B--2---:R-:W-:Y:S05]  /*b6c0*/  @!P0 NANOSLEEP.SYNCS 0x989680 ;  /* 0x009896800000895d */ /* 0x004fea0003900000 */
[----:B------:R-:W2:Y:S02]  /*b6d0*/  @!P0 SYNCS.PHASECHK.TRANS64 P0, [R3+URZ+0x60], R12 ;  /* 0x0000600c030085a7 */ /* 0x000ea400080010ff */
[----:B--2---:R-:W-:Y:S05]  /*b6e0*/  @!P0 BRA `(.L_x_152) ;  /* 0xfffffffc00f08947 */ /* 0x004fea000383ffff */
[----:B------:R-:W-:Y:S05]  /*b6f0*/  BRA `(.L_x_153) ;  /* 0xffffff8c000c7947 */ /* 0x000fea000383ffff */
.L_x_74:
[----:B------:R-:W-:Y:S07]  /*b700*/  MOV R3, UR7 ;  /* 0x0000000700037c02 */ /* 0x000fee0008000f00 */
.L_x_154:
[----:B-1----:R1:W2:Y:S02]  /*b710*/  SYNCS.PHASECHK.TRANS64.TRYWAIT P0, [R3+URZ+0x68], R12 ;  /* 0x0000680c030075a7 */ /* 0x0022a400080011ff */
[----:B--2---:R-:W-:Y:S05]  /*b720*/  @!P0 NANOSLEEP.SYNCS 0x989680 ;  /* 0x009896800000895d */ /* 0x004fea0003900000 */
[----:B------:R-:W2:Y:S02]  /*b730*/  @!P0 SYNCS.PHASECHK.TRANS64 P0, [R3+URZ+0x68], R12 ;  /* 0x0000680c030085a7 */ /* 0x000ea400080010ff */
[----:B--2---:R-:W-:Y:S05]  /*b740*/  @!P0 BRA `(.L_x_154) ;  /* 0xfffffffc00f08947 */ /* 0x004fea000383ffff */
[----:B------:R-:W-:Y:S05]  /*b750*/  BRA `(.L_x_155) ;  /* 0xffffff8c00947947 */ /* 0x000fea000383ffff */
.L_x_76:
[----:B------:R-:W-:-:S07]  /*b760*/  MOV R0, UR7 ;  /* 0x0000000700007c02 */ /* 0x000fce0008000f00 */
.L_x_156:
[----:B-1----:R1:W3:Y:S02]  /*b770*/  SYNCS.PHASECHK.TRANS64.TRYWAIT P0, [R0+URZ+0x50], R3 ;  /* 0x00005003000075a7 */ /* 0x0022e400080011ff */
[----:B---3--:R-:W-:Y:S05]  /*b780*/  @!P0 NANOSLEEP.SYNCS 0x989680 ;  /* 0x009896800000895d */ /* 0x008fea0003900000 */
[----:B------:R-:W3:Y:S02]  /*b790*/  @!P0 SYNCS.PHASECHK.TRANS64 P0, [R0+URZ+0x50], R3 ;  /* 0x00005003000085a7 */ /* 0x000ee400080010ff */
[----:B---3--:R-:W-:Y:S05]  /*b7a0*/  @!P0 BRA `(.L_x_156) ;  /* 0xfffffffc00f08947 */ /* 0x008fea000383ffff */
[----:B------:R-:W-:Y:S05]  /*b7b0*/  BRA `(.L_x_157) ;  /* 0xffffff9000047947 */ /* 0x000fea000383ffff */
.L_x_77:
[----:B-1----:R-:W-:-:S07]  /*b7c0*/  MOV R0, UR7 ;  /* 0x0000000700007c02 */ /* 0x002fce0008000f00 */
.L_x_158:
[----:B-1----:R1:W3:Y:S02]  /*b7d0*/  SYNCS.PHASECHK.TRANS64.TRYWAIT P0, [R0+URZ+0x58], R3 ;  /* 0x00005803000075a7 */ /* 0x0022e400080011ff */
[----:B---3--:R-:W-:Y:S05]  /*b7e0*/  @!P0 NANOSLEEP.SYNCS 0x989680 ;  /* 0x009896800000895d */ /* 0x008fea0003900000 */
[----:B------:R-:W3:Y:S02]  /*b7f0*/  @!P0 SYNCS.PHASECHK.TRANS64 P0, [R0+URZ+0x58], R3 ;  /* 0x00005803000085a7 */ /* 0x000ee400080010ff */
[----:B---3--:R-:W-:Y:S05]  /*b800*/  @!P0 BRA `(.L_x_158) ;  /* 0xfffffffc00f08947 */ /* 0x008fea000383ffff */
[----:B------:R-:W-:Y:S05]  /*b810*/  BRA `(.L_x_159) ;  /* 0xffffff8c00f47947 */ /* 0x000fea000383ffff */
.L_x_78:
[----:B-1----:R-:W-:-:S07]  /*b820*/  MOV R0, UR7 ;  /* 0x0000000700007c02 */ /* 0x002fce0008000f00 */
.L_x_160:
[----:B-1----:R1:W3:Y:S02]  /*b830*/  SYNCS.PHASECHK.TRANS64.TRYWAIT P0, [R0+URZ+0x60], R3 ;  /* 0x00006003000075a7 */ /* 0x0022e400080011ff */
[----:B---3--:R-:W-:Y:S05]  /*b840*/  @!P0 NANOSLEEP.SYNCS 0x989680 ;  /* 0x009896800000895d */ /* 0x008fea0003900000 */
[----:B------:R-:W3:Y:S02]  /*b850*/  @!P0 SYNCS.PHASECHK.TRANS64 P0, [R0+URZ+0x60], R3 ;  /* 0x00006003000085a7 */ /* 0x000ee400080010ff */
[----:B---3--:R-:W-:Y:S05]  /*b860*/  @!P0 BRA `(.L_x_160) ;  /* 0xfffffffc00f08947 */ /* 0x008fea000383ffff */
[----:B------:R-:W-:Y:S05]  /*b870*/  BRA `(.L_x_161) ;  /* 0xffffff8c00e47947 */ /* 0x000fea000383ffff */
.L_x_80:
[----:B--2---:R2:W4:Y:S02]  /*b880*/  SYNCS.PHASECHK.TRANS64.TRYWAIT P0, [R0+URZ+0x80], R3 ;  /* 0x00008003000075a7 */ /* 0x00452400080011ff */
[----:B----4-:R-:W-:Y:S05]  /*b890*/  @!P0 NANOSLEEP.SYNCS 0x989680 ;  /* 0x009896800000895d */ /* 0x010fea0003900000 */
[----:B------:R-:W4:Y:S02]  /*b8a0*/  @!P0 SYNCS.PHASECHK.TRANS64 P0, [R0+URZ+0x80], R3 ;  /* 0x00008003000085a7 */ /* 0x000f2400080010ff */
[----:B----4-:R-:W-:Y:S05]  /*b8b0*/  @!P0 BRA `(.L_x_80) ;  /* 0xfffffffc00f08947 */ /* 0x010fea000383ffff */
[----:B------:R-:W-:Y:S05]  /*b8c0*/  BRA `(.L_x_162) ;  /* 0xffffff9000ac7947 */ /* 0x000fea000383ffff */
.L_x_91:
[----:B-1----:R1:W3:Y:S02]  /*b8d0*/  SYNCS.PHASECHK.TRANS64.TRYWAIT P1, [R3+URZ+0x30], R0 ;  /* 0x00003000030075a7 */ /* 0x0022e400080211ff */
[----:B---3--:R-:W-:Y:S05]  /*b8e0*/  @!P1 NANOSLEEP.SYNCS 0x989680 ;  /* 0x009896800000995d */ /* 0x008fea0003900000 */
[----:B------:R-:W3:Y:S02]  /*b8f0*/  @!P1 SYNCS.PHASECHK.TRANS64 P1, [R3+URZ+0x30], R0 ;  /* 0x00003000030095a7 */ /* 0x000ee400080210ff */
[----:B---3--:R-:W-:Y:S05]  /*b900*/  @!P1 BRA `(.L_x_91) ;  /* 0xfffffffc00f09947 */ /* 0x008fea000383ffff */
[----:B------:R-:W-:Y:S05]  /*b910*/  BRA `(.L_x_90) ;  /* 0xffffff9c00d07947 */ /* 0x000fea000383ffff */
.L_x_93:
[----:B-1----:R1:W4:Y:S02]  /*b920*/  SYNCS.PHASECHK.TRANS64.TRYWAIT P0, [R193+URZ+0xa0], R2 ;  /* 0x0000a002c10075a7 */ /* 0x00232400080011ff */
[----:B----4-:R-:W-:Y:S05]  /*b930*/  @!P0 NANOSLEEP.SYNCS 0x989680 ;  /* 0x009896800000895d */ /* 0x010fea0003900000 */
[----:B------:R-:W4:Y:S02]  /*b940*/  @!P0 SYNCS.PHASECHK.TRANS64 P0, [R193+URZ+0xa0], R2 ;  /* 0x0000a002c10085a7 */ /* 0x000f2400080010ff */
[----:B----4-:R-:W-:Y:S05]  /*b950*/  @!P0 BRA `(.L_x_93) ;  /* 0xfffffffc00f08947 */ /* 0x010fea000383ffff */
[----:B------:R-:W-:Y:S05]  /*b960*/  BRA `(.L_x_92) ;  /* 0xffffffa0002c7947 */ /* 0x000fea000383ffff */
.L_x_102:
[----:B--2---:R2:W3:Y:S02]  /*b970*/  SYNCS.PHASECHK.TRANS64.TRYWAIT P0, [R204+URZ+0x30], R3 ;  /* 0x00003003cc0075a7 */ /* 0x0044e400080011ff */
[----:B---3--:R-:W-:Y:S05]  /*b980*/  @!P0 NANOSLEEP.SYNCS 0x989680 ;  /* 0x009896800000895d */ /* 0x008fea0003900000 */
[----:B------:R-:W3:Y:S02]  /*b990*/  @!P0 SYNCS.PHASECHK.TRANS64 P0, [R204+URZ+0x30], R3 ;  /* 0x00003003cc0085a7 */ /* 0x000ee400080010ff */
[----:B---3--:R-:W-:Y:S05]  /*b9a0*/  @!P0 BRA `(.L_x_102) ;  /* 0xfffffffc00f08947 */ /* 0x008fea000383ffff */
[----:B------:R-:W-:Y:S05]  /*b9b0*/  BRA `(.L_x_101) ;  /* 0xffffffb400387947 */ /* 0x000fea000383ffff */
.L_x_111:
[----:B--2---:R2:W3:Y:S02]  /*b9c0*/  SYNCS.PHASECHK.TRANS64.TRYWAIT P0, [R0+URZ+0x30], R5 ;  /* 0x00003005000075a7 */ /* 0x0044e400080011ff */
[----:B---3--:R-:W-:Y:S05]  /*b9d0*/  @!P0 NANOSLEEP.SYNCS 0x989680 ;  /* 0x009896800000895d */ /* 0x008fea0003900000 */
[----:B------:R-:W3:Y:S02]  /*b9e0*/  @!P0 SYNCS.PHASECHK.TRANS64 P0, [R0+URZ+0x30], R5 ;  /* 0x00003005000085a7 */ /* 0x000ee400080010ff */
[----:B---3--:R-:W-:Y:S05]  /*b9f0*/  @!P0 BRA `(.L_x_111) ;  /* 0xfffffffc00f08947 */ /* 0x008fea000383ffff */
[----:B------:R-:W-:Y:S05]  /*ba00*/  BRA `(.L_x_110) ;  /* 0xffffffc800907947 */ /* 0x000fea000383ffff */
.L_x_120:
[----:B--2---:R2:W3:Y:S02]  /*ba10*/  SYNCS.PHASECHK.TRANS64.TRYWAIT P0, [R0+URZ+0x30], R3 ;  /* 0x00003003000075a7 */ /* 0x0044e400080011ff */
[----:B---3--:R-:W-:Y:S05]  /*ba20*/  @!P0 NANOSLEEP.SYNCS 0x989680 ;  /* 0x009896800000895d */ /* 0x008fea0003900000 */
[----:B------:R-:W3:Y:S02]  /*ba30*/  @!P0 SYNCS.PHASECHK.TRANS64 P0, [R0+URZ+0x30], R3 ;  /* 0x00003003000085a7 */ /* 0x000ee400080010ff */
[----:B---3--:R-:W-:Y:S05]  /*ba40*/  @!P0 BRA `(.L_x_120) ;  /* 0xfffffffc00f08947 */ /* 0x008fea000383ffff */
[----:B------:R-:W-:Y:S05]  /*ba50*/  BRA `(.L_x_119) ;  /* 0xffffffdc00f47947 */ /* 0x000fea000383ffff */
        .weak           $__internal_0_$__cuda_sm10x_tcgen05_guardrail_trap_col_being_dealloced_not_returned_by_alloc
        .type           $__internal_0_$__cuda_sm10x_tcgen05_guardrail_trap_col_being_dealloced_not_returned_by_alloc,@function
        .size           $__internal_0_$__cuda_sm10x_tcgen05_guardrail_trap_col_being_dealloced_not_returned_by_alloc,($__internal_1_$__cuda_sm10x_tcgen05_guardrail_trap_phase_invalid_during_alloc - $__internal_0_$__cuda_sm10x_tcgen05_guardrail_trap_col_being_dealloced_not_returned_by_alloc)
$__internal_0_$__cuda_sm10x_tcgen05_guardrail_trap_col_being_dealloced_not_returned_by_alloc:
[----:B------:R-:W-:Y:S05]  /*ba60*/  BPT.TRAP 0x1 ;  /* 0x000000040000795c */ /* 0x000fea0000300000 */
[----:B------:R-:W-:-:S04]  /*ba70*/  HFMA2 R3, -RZ, RZ, 0, 0 ;  /* 0x00000000ff037431 */ /* 0x000fc800000001ff */
[----:B------:R-:W-:Y:S05]  /*ba80*/  RET.REL.NODEC R2 `(_ZN7cutlass13device_kernelINS_4gemm6kernel13GemmUniversalIN4cute5tupleIJiiiiEEENS1_10collective13CollectiveMmaINS1_35MainloopSm100TmaUmmaWarpSpecializedILi3ELi2ELi2ENS5_IJNS4_1CILi1EEESB_SB_EEEEENS5_IJNSA_ILi128EEENSA_ILi256EEESE_EEENS_12float_e5m2_tENS5_IJlSB_lEEENS_12float_e4m3_tENS5_IJSB_llEEENS4_8TiledMMAINS4_8MMA_AtomIJNS4_10MMA_TraitsINS4_19SM100_MMA_F8F6F4_SSEJSH_SJ_fSE_SF_NS4_17integral_constantINS4_4UMMA5MajorELSR_0EEENSP_ISR_LSR_1EEENSP_INSQ_7ScaleInELSU_0EEESV_EEEEEENS4_6LayoutISC_NS5_IJNSA_ILi0EEESZ_SZ_EEEEENS5_IJNS4_10UnderscoreES12_S12_EEEEENS4_13SM90_TMA_LOADENS4_14ComposedLayoutINS4_7SwizzleILi3ELi4ELi3EEENS4_18smem_ptr_flag_bitsILi8EEENSY_INS5_IJNSA_ILi8EEESE_EEENS5_IJSE_SB_EEEEEEEvNS4_8identityES15_NS16_IS18_S1A_NSY_INS5_IJSE_S1B_EEENS5_IJSB_SE_EEEEEEEvS1G_EENS_8epilogue10collective18CollectiveEpilogueINS1M_23Sm100TmaWarpSpecializedILi4ELi2ELi64ELb0ELb0EEEJSG_NS5_IJNSY_ISE_SB_EENSY_INSA_ILi64EEESB_EEEEESH_SI_SH_SI_NS1M_6fusion15FusionCallbacksIS1Q_NS1V_17LinearCombinationISH_fSH_fLNS_15FloatRoundStyleE2EEESG_S1U_JEEENS4_5SM1004TMEM4LOAD26SM100_TMEM_LOAD_32dp32b64xES15_NS16_INS17_ILi2ELi4ELi3EEES1A_NSY_INS5_IJS1B_S1S_EEENS5_IJS1S_SB_EEEEEEENS4_39AutoVectorizingCopyWithAssumedAlignmentILi128EEENS4_14SM90_TMA_STOREES29_S2B_S2B_EEEvvEEEEvNT_6ParamsE) ;  /* 0xffffff44025c7950 */ /* 0x000fea0003c3ffff */
        .weak           $__internal_1_$__cuda_sm10x_tcgen05_guardrail_trap_phase_invalid_during_alloc
        .type           $__internal_1_$__cuda_sm10x_tcgen05_guardrail_trap_phase_invalid_during_alloc,@function
        .size           $__internal_1_$__cuda_sm10x_tcgen05_guardrail_trap_phase_invalid_during_alloc,($__internal_2_$__cuda_sm10x_tcgen05_guardrail_trap_unallocated_columns_being_dealloced - $__internal_1_$__cuda_sm10x_tcgen05_guardrail_trap_phase_invalid_during_alloc)
$__internal_1_$__cuda_sm10x_tcgen05_guardrail_trap_phase_invalid_during_alloc:
[----:B------:R-:W-:Y:S05]  /*ba90*/  BPT.TRAP 0x1 ;  /* 0x000000040000795c */ /* 0x000fea0000300000 */
[----:B------:R-:W-:-:S04]  /*baa0*/  MOV R3, 0x0 ;  /* 0x0000000000037802 */ /* 0x000fc80000000f00 */
[----:B------:R-:W-:Y:S05]  /*bab0*/  RET.REL.NODEC R2 `(_ZN7cutlass13device_kernelINS_4gemm6kernel13GemmUniversalIN4cute5tupleIJiiiiEEENS1_10collective13CollectiveMmaINS1_35MainloopSm100TmaUmmaWarpSpecializedILi3ELi2ELi2ENS5_IJNS4_1CILi1EEESB_SB_EEEEENS5_IJNSA_ILi128EEENSA_ILi256EEESE_EEENS_12float_e5m2_tENS5_IJlSB_lEEENS_12float_e4m3_tENS5_IJSB_llEEENS4_8TiledMMAINS4_8MMA_AtomIJNS4_10MMA_TraitsINS4_19SM100_MMA_F8F6F4_SSEJSH_SJ_fSE_SF_NS4_17integral_constantINS4_4UMMA5MajorELSR_0EEENSP_ISR_LSR_1EEENSP_INSQ_7ScaleInELSU_0EEESV_EEEEEENS4_6LayoutISC_NS5_IJNSA_ILi0EEESZ_SZ_EEEEENS5_IJNS4_10UnderscoreES12_S12_EEEEENS4_13SM90_TMA_LOADENS4_14ComposedLayoutINS4_7SwizzleILi3ELi4ELi3EEENS4_18smem_ptr_flag_bitsILi8EEENSY_INS5_IJNSA_ILi8EEESE_EEENS5_IJSE_SB_EEEEEEEvNS4_8identityES15_NS16_IS18_S1A_NSY_INS5_IJSE_S1B_EEENS5_IJSB_SE_EEEEEEEvS1G_EENS_8epilogue10collective18CollectiveEpilogueINS1M_23Sm100TmaWarpSpecializedILi4ELi2ELi64ELb0ELb0EEEJSG_NS5_IJNSY_ISE_SB_EENSY_INSA_ILi64EEESB_EEEEESH_SI_SH_SI_NS1M_6fusion15FusionCallbacksIS1Q_NS1V_17LinearCombinationISH_fSH_fLNS_15FloatRoundStyleE2EEESG_S1U_JEEENS4_5SM1004TMEM4LOAD26SM100_TMEM_LOAD_32dp32b64xES15_NS16_INS17_ILi2ELi4ELi3EEES1A_NSY_INS5_IJS1B_S1S_EEENS5_IJS1S_SB_EEEEEEENS4_39AutoVectorizingCopyWithAssumedAlignmentILi128EEENS4_14SM90_TMA_STOREES29_S2B_S2B_EEEvvEEEEvNT_6ParamsE) ;  /* 0xffffff4402507950 */ /* 0x000fea0003c3ffff */
        .weak           $__internal_2_$__cuda_sm10x_tcgen05_guardrail_trap_unallocated_columns_being_dealloced
        .type           $__internal_2_$__cuda_sm10x_tcgen05_guardrail_trap_unallocated_columns_being_dealloced,@function
        .size           $__internal_2_$__cuda_sm10x_tcgen05_guardrail_trap_unallocated_columns_being_dealloced,(.L_x_164 - $__internal_2_$__cuda_sm10x_tcgen05_guardrail_trap_unallocated_columns_being_dealloced)
$__internal_2_$__cuda_sm10x_tcgen05_guardrail_trap_unallocated_columns_being_dealloced:
[----:B------:R-:W-:Y:S05]  /*bac0*/  BPT.TRAP 0x1 ;  /* 0x000000040000795c */ /* 0x000fea0000300000 */
[----:B------:R-:W-:-:S04]  /*bad0*/  HFMA2 R3, -RZ, RZ, 0, 0 ;  /* 0x00000000ff037431 */ /* 0x000fc800000001ff */
[----:B------:R-:W-:Y:S05]  /*bae0*/  RET.REL.NODEC R2 `(_ZN7cutlass13device_kernelINS_4gemm6kernel13GemmUniversalIN4cute5tupleIJiiiiEEENS1_10collective13CollectiveMmaINS1_35MainloopSm100TmaUmmaWarpSpecializedILi3ELi2ELi2ENS5_IJNS4_1CILi1EEESB_SB_EEEEENS5_IJNSA_ILi128EEENSA_ILi256EEESE_EEENS_12float_e5m2_tENS5_IJlSB_lEEENS_12float_e4m3_tENS5_IJSB_llEEENS4_8TiledMMAINS4_8MMA_AtomIJNS4_10MMA_TraitsINS4_19SM100_MMA_F8F6F4_SSEJSH_SJ_fSE_SF_NS4_17integral_constantINS4_4UMMA5MajorELSR_0EEENSP_ISR_LSR_1EEENSP_INSQ_7ScaleInELSU_0EEESV_EEEEEENS4_6LayoutISC_NS5_IJNSA_ILi0EEESZ_SZ_EEEEENS5_IJNS4_10UnderscoreES12_S12_EEEEENS4_13SM90_TMA_LOADENS4_14ComposedLayoutINS4_7SwizzleILi3ELi4ELi3EEENS4_18smem_ptr_flag_bitsILi8EEENSY_INS5_IJNSA_ILi8EEESE_EEENS5_IJSE_SB_EEEEEEEvNS4_8identityES15_NS16_IS18_S1A_NSY_INS5_IJSE_S1B_EEENS5_IJSB_SE_EEEEEEEvS1G_EENS_8epilogue10collective18CollectiveEpilogueINS1M_23Sm100TmaWarpSpecializedILi4ELi2ELi64ELb0ELb0EEEJSG_NS5_IJNSY_ISE_SB_EENSY_INSA_ILi64EEESB_EEEEESH_SI_SH_SI_NS1M_6fusion15FusionCallbacksIS1Q_NS1V_17LinearCombinationISH_fSH_fLNS_15FloatRoundStyleE2EEESG_S1U_JEEENS4_5SM1004TMEM4LOAD26SM100_TMEM_LOAD_32dp32b64xES15_NS16_INS17_ILi2ELi4ELi3EEES1A_NSY_INS5_IJS1B_S1S_EEENS5_IJS1S_SB_EEEEEEENS4_39AutoVectorizingCopyWithAssumedAlignmentILi128EEENS4_14SM90_TMA_STOREES29_S2B_S2B_EEEvvEEEEvNT_6ParamsE) ;  /* 0xffffff4402447950 */ /* 0x000fea0003c3ffff */
.L_x_163:
[----:B------:R-:W-:-:S00]  /*baf0*/  BRA `(.L_x_163) ;  /* 0xfffffffc00fc7947 */ /* 0x000fc0000383ffff */
[----:B------:R-:W-:-:S00]  /*bb00*/  NOP ;  /* 0x0000000000007918 */ /* 0x000fc00000000000 */
[----:B------:R-:W-:-:S00]  /*bb10*/  NOP ;  /* 0x0000000000007918 */ /* 0x000fc00000000000 */
[----:B------:R-:W-:-:S00]  /*bb20*/  NOP ;  /* 0x0000000000007918 */ /* 0x000fc00000000000 */
[----:B------:R-:W-:-:S00]  /*bb30*/  NOP ;  /* 0x0000000000007918 */ /* 0x000fc00000000000 */
[----:B------:R-:W-:-:S00]  /*bb40*/  NOP ;  /* 0x0000000000007918 */ /* 0x000fc00000000000 */
[----:B------:R-:W-:-:S00]  /*bb50*/  NOP ;  /* 0x0000000000007918 */ /* 0x000fc00000000000 */
[----:B------:R-:W-:-:S00]  /*bb60*/  NOP ;  /* 0x0000000000007918 */ /* 0x000fc00000000000 */
[----:B------:R-:W-:-:S00]  /*bb70*/  NOP ;  /* 0x0000000000007918 */ /* 0x000fc00000000000 */
.L_x_164:


//--------------------- .nv.global.init           --------------------------
	.section	.nv.global.init,"aw",@progbits
.nv.global.init:
	.type		$str$27,@object
	.size		$str$27,($str$28 - $str$27)
$str$27:
        /*0000*/ 	.byte	0x28, 0x61, 0x64, 0x64, 0x72, 0x65, 0x73, 0x73, 0x20, 0x26, 0x20, 0x6d, 0x61, 0x73, 0x6b, 0x29
        /*0010*/ 	.byte	0x20, 0x3d, 0x3d, 0x20, 0x30, 0x00
	.type		$str$28,@object
	.size		$str$28,($str$26 - $str$28)
$str$28:
        /*0016*/ 	.byte	0x2f, 0x74, 0x6d, 0x70, 0x2f, 0x63, 0x75, 0x74, 0x6c, 0x61, 0x73, 0x73, 0x5f, 0x73, 0x77, 0x65
        /*0026*/ 	.byte	0x65, 0x70, 0x5f, 0x73, 0x72, 0x63, 0x2f, 0x69, 0x6e, 0x63, 0x6c, 0x75, 0x64, 0x65, 0x2f, 0x63
        /*0036*/ 	.byte	0x75, 0x74, 0x65, 0x2f, 0x70, 0x6f, 0x69, 0x6e, 0x74, 0x65, 0x72, 0x5f, 0x66, 0x6c, 0x61, 0x67
        /*0046*/ 	.byte	0x67, 0x65, 0x64, 0x2e, 0x68, 0x70, 0x70, 0x00
	.type		$str$26,@object
	.size		$str$26,($str$25 - $str$26)
$str$26:
        /*004e*/ 	.byte	0x2f, 0x74, 0x6d, 0x70, 0x2f, 0x63, 0x75, 0x74, 0x6c, 0x61, 0x73, 0x73, 0x5f, 0x73, 0x77, 0x65
        /*005e*/ 	.byte	0x65, 0x70, 0x5f, 0x73, 0x72, 0x63, 0x2f, 0x69, 0x6e, 0x63, 0x6c, 0x75, 0x64, 0x65, 0x2f, 0x63
        /*006e*/ 	.byte	0x75, 0x74, 0x65, 0x2f, 0x61, 0x74, 0x6f, 0x6d, 0x2f, 0x63, 0x6f, 0x70, 0x79, 0x5f, 0x74, 0x72
        /*007e*/ 	.byte	0x61, 0x69, 0x74, 0x73, 0x5f, 0x73, 0x6d, 0x31, 0x30, 0x30, 0x2e, 0x68, 0x70, 0x70, 0x00
	.type		$str$25,@object
	.size		$str$25,(__unnamed_1 - $str$25)
$str$25:
        /*008d*/ 	.byte	0x28, 0x28, 0x75, 0x69, 0x6e, 0x74, 0x33, 0x32, 0x5f, 0x74, 0x28, 0x74, 0x68, 0x72, 0x65, 0x61
        /*009d*/ 	.byte	0x64, 0x49, 0x64, 0x78, 0x2e, 0x78, 0x29, 0x20, 0x2f, 0x20, 0x33, 0x32, 0x29, 0x20, 0x25, 0x20
        /*00ad*/ 	.byte	0x34, 0x29, 0x20, 0x3d, 0x3d, 0x20, 0x28, 0x28, 0x28, 0x74, 0x6d, 0x65, 0x6d, 0x5f, 0x61, 0x64
        /*00bd*/ 	.byte	0x64, 0x72, 0x20, 0x3e, 0x3e, 0x20, 0x31, 0x36, 0x29, 0x20, 0x2f, 0x20, 0x33, 0x32, 0x29, 0x20
        /*00cd*/ 	.byte	0x25, 0x20, 0x34, 0x29, 0x00
	.type		__unnamed_1,@object
	.size		__unnamed_1,(__unnamed_2 - __unnamed_1)
__unnamed_1:
        /*00d2*/ 	.byte	0x61, 0x75, 0x74, 0x6f, 0x20, 0x63, 0x75, 0x74, 0x65, 0x3a, 0x3a, 0x61, 0x73, 0x5f, 0x70, 0x6f
        /* <DEDUP_REMOVED lines=24> */
        /*0262*/ 	.byte	0x43, 0x3c, 0x38, 0x31, 0x39, 0x32, 0x3e, 0x3e, 0x3e, 0x3e, 0x5d, 0x00
	.type		__unnamed_2,@object
	.size		__unnamed_2,(__unnamed_3 - __unnamed_2)
__unnamed_2:
        /* <DEDUP_REMOVED lines=26> */
	.type		__unnamed_3,@object
	.size		__unnamed_3,(.L_3 - __unnamed_3)
__unnamed_3:
        /* <DEDUP_REMOVED lines=42> */
        /*06aa*/ 	.byte	0x3e, 0x3e, 0x3e, 0x3e, 0x5d, 0x00
.L_3:


//--------------------- .nv.shared._ZN7cutlass13device_kernelINS_4gemm6kernel13GemmUniversalIN4cute5tupleIJiiiiEEENS1_10collective13CollectiveMmaINS1_35MainloopSm100TmaUmmaWarpSpecializedILi3ELi2ELi2ENS5_IJNS4_1CILi1EEESB_SB_EEEEENS5_IJNSA_ILi128EEENSA_ILi256EEESE_EEENS_12float_e5m2_tENS5_IJlSB_lEEENS_12float_e4m3_tENS5_IJSB_llEEENS4_8TiledMMAINS4_8MMA_AtomIJNS4_10MMA_TraitsINS4_19SM100_MMA_F8F6F4_SSEJSH_SJ_fSE_SF_NS4_17integral_constantINS4_4UMMA5MajorELSR_0EEENSP_ISR_LSR_1EEENSP_INSQ_7ScaleInELSU_0EEESV_EEEEEENS4_6LayoutISC_NS5_IJNSA_ILi0EEESZ_SZ_EEEEENS5_IJNS4_10UnderscoreES12_S12_EEEEENS4_13SM90_TMA_LOADENS4_14ComposedLayoutINS4_7SwizzleILi3ELi4ELi3EEENS4_18smem_ptr_flag_bitsILi8EEENSY_INS5_IJNSA_ILi8EEESE_EEENS5_IJSE_SB_EEEEEEEvNS4_8identityES15_NS16_IS18_S1A_NSY_INS5_IJSE_S1B_EEENS5_IJSB_SE_EEEEEEEvS1G_EENS_8epilogue10collective18CollectiveEpilogueINS1M_23Sm100TmaWarpSpecializedILi4ELi2ELi64ELb0ELb0EEEJSG_NS5_IJNSY_ISE_SB_EENSY_INSA_ILi64EEESB_EEEEESH_SI_SH_SI_NS1M_6fusion15FusionCallbacksIS1Q_NS1V_17LinearCombinationISH_fSH_fLNS_15FloatRoundStyleE2EEESG_S1U_JEEENS4_5SM1004TMEM4LOAD26SM100_TMEM_LOAD_32dp32b64xES15_NS16_INS17_ILi2ELi4ELi3EEES1A_NSY_INS5_IJS1B_S1S_EEENS5_IJS1S_SB_EEEEEEENS4_39AutoVectorizingCopyWithAssumedAlignmentILi128EEENS4_14SM90_TMA_STOREES29_S2B_S2B_EEEvvEEEEvNT_6ParamsE --------------------------
	.section	.nv.shared._ZN7cutlass13device_kernelINS_4gemm6kernel13GemmUniversalIN4cute5tupleIJiiiiEEENS1_10collective13CollectiveMmaINS1_35MainloopSm100TmaUmmaWarpSpecializedILi3ELi2ELi2ENS5_IJNS4_1CILi1EEESB_SB_EEEEENS5_IJNSA_ILi128EEENSA_ILi256EEESE_EEENS_12float_e5m2_tENS5_IJlSB_lEEENS_12float_e4m3_tENS5_IJSB_llEEENS4_8TiledMMAINS4_8MMA_AtomIJNS4_10MMA_TraitsINS4_19SM100_MMA_F8F6F4_SSEJSH_SJ_fSE_SF_NS4_17integral_constantINS4_4UMMA5MajorELSR_0EEENSP_ISR_LSR_1EEENSP_INSQ_7ScaleInELSU_0EEESV_EEEEEENS4_6LayoutISC_NS5_IJNSA_ILi0EEESZ_SZ_EEEEENS5_IJNS4_10UnderscoreES12_S12_EEEEENS4_13SM90_TMA_LOADENS4_14ComposedLayoutINS4_7SwizzleILi3ELi4ELi3EEENS4_18smem_ptr_flag_bitsILi8EEENSY_INS5_IJNSA_ILi8EEESE_EEENS5_IJSE_SB_EEEEEEEvNS4_8identityES15_NS16_IS18_S1A_NSY_INS5_IJSE_S1B_EEENS5_IJSB_SE_EEEEEEEvS1G_EENS_8epilogue10collective18CollectiveEpilogueINS1M_23Sm100TmaWarpSpecializedILi4ELi2ELi64ELb0ELb0EEEJSG_NS5_IJNSY_ISE_SB_EENSY_INSA_ILi64EEESB_EEEEESH_SI_SH_SI_NS1M_6fusion15FusionCallbacksIS1Q_NS1V_17LinearCombinationISH_fSH_fLNS_15FloatRoundStyleE2EEESG_S1U_JEEENS4_5SM1004TMEM4LOAD26SM100_TMEM_LOAD_32dp32b64xES15_NS16_INS17_ILi2ELi4ELi3EEES1A_NSY_INS5_IJS1B_S1S_EEENS5_IJS1S_SB_EEEEEEENS4_39AutoVectorizingCopyWithAssumedAlignmentILi128EEENS4_14SM90_TMA_STOREES29_S2B_S2B_EEEvvEEEEvNT_6ParamsE,"aw",@nobits
	.sectionflags	@""
	.align	16
	.zero		1024


//--------------------- .nv.shared.reserved.0     --------------------------
	.section	.nv.shared.reserved.0,"aw",@nobits
	.weak		__nv_reservedSMEM_offset_0_alias
	.size		__nv_reservedSMEM_offset_0_alias, 0, 64
	.other		__nv_reservedSMEM_offset_0_alias,@"STO_CUDA_RESERVED_SHARED STV_DEFAULT"
__nv_reservedSMEM_offset_0_alias:
	.zero		0
.nv.shared.reserved.0:
	.zero		64
	.weak		__nv_reservedSMEM_tcgen05_partition
	.type		__nv_reservedSMEM_tcgen05_partition,@object
	.size		__nv_reservedSMEM_tcgen05_partition,(.L_0 - __nv_reservedSMEM_tcgen05_partition)
__nv_reservedSMEM_tcgen05_partition:
	.zero		32
.L_0:


//--------------------- .nv.global                --------------------------
	.section	.nv.global,"aw",@nobits
.nv.global:
	.type		_ZN40_INTERNAL_cdec4a73_4_k_cu_99f3d689_244064cute1_E,@object
	.size		_ZN40_INTERNAL_cdec4a73_4_k_cu_99f3d689_244064cute1_E,(_ZN40_INTERNAL_cdec4a73_4_k_cu_99f3d689_244064cuda3std3__45__cpo6cbeginE - _ZN40_INTERNAL_cdec4a73_4_k_cu_99f3d689_244064cute1_E)
_ZN40_INTERNAL_cdec4a73_4_k_cu_99f3d689_244064cute1_E:
	.zero		1
	.type		_ZN40_INTERNAL_cdec4a73_4_k_cu_99f3d689_244064cuda3std3__45__cpo6cbeginE,@object
	.size		_ZN40_INTERNAL_cdec4a73_4_k_cu_99f3d689_244064cuda3std3__45__cpo6cbeginE,(_ZN40_INTERNAL_cdec4a73_4_k_cu_99f3d689_244064cuda3std3__48in_placeE - _ZN40_INTERNAL_cdec4a73_4_k_cu_99f3d689_244064cuda3std3__45__cpo6cbeginE)
_ZN40_INTERNAL_cdec4a73_4_k_cu_99f3d689_244064cuda3std3__45__cpo6cbeginE:
	.zero		1
	.type		_ZN40_INTERNAL_cdec4a73_4_k_cu_99f3d689_244064cuda3std3__48in_placeE,@object
	.size		_ZN40_INTERNAL_cdec4a73_4_k_cu_99f3d689_244064cuda3std3__48in_placeE,(_ZN40_INTERNAL_cdec4a73_4_k_cu_99f3d689_244064cuda3std6ranges3__45__cpo9iter_moveE - _ZN40_INTERNAL_cdec4a73_4_k_cu_99f3d689_244064cuda3std3__48in_placeE)
_ZN40_INTERNAL_cdec4a73_4_k_cu_99f3d689_244064cuda3std3__48in_placeE:
	.zero		1
	.type		_ZN40_INTERNAL_cdec4a73_4_k_cu_99f3d689_244064cuda3std6ranges3__45__cpo9iter_moveE,@object
	.size		_ZN40_INTERNAL_cdec4a73_4_k_cu_99f3d689_244064cuda3std6ranges3__45__cpo9iter_moveE,(_ZN40_INTERNAL_cdec4a73_4_k_cu_99f3d689_244064cuda3std3__45__cpo5beginE - _ZN40_INTERNAL_cdec4a73_4_k_cu_99f3d689_244064cuda3std6ranges3__45__cpo9iter_moveE)
_ZN40_INTERNAL_cdec4a73_4_k_cu_99f3d689_244064cuda3std6ranges3__45__cpo9iter_moveE:
	.zero		1
	.type		_ZN40_INTERNAL_cdec4a73_4_k_cu_99f3d689_244064cuda3std3__45__cpo5beginE,@object
	.size		_ZN40_INTERNAL_cdec4a73_4_k_cu_99f3d689_244064cuda3std3__45__cpo5beginE,(_ZN40_INTERNAL_cdec4a73_4_k_cu_99f3d689_244064cuda3std3__442_GLOBAL__N__cdec4a73_4_k_cu_99f3d689_244066ignoreE - _ZN40_INTERNAL_cdec4a73_4_k_cu_99f3d689_244064cuda3std3__45__cpo5beginE)
_ZN40_INTERNAL_cdec4a73_4_k_cu_99f3d689_244064cuda3std3__45__cpo5beginE:
	.zero		1
	.type		_ZN40_INTERNAL_cdec4a73_4_k_cu_99f3d689_244064cuda3std3__442_GLOBAL__N__cdec4a73_4_k_cu_99f3d689_244066ignoreE,@object
	.size		_ZN40_INTERNAL_cdec4a73_4_k_cu_99f3d689_244064cuda3std3__442_GLOBAL__N__cdec4a73_4_k_cu_99f3d689_244066ignoreE,(_ZN40_INTERNAL_cdec4a73_4_k_cu_99f3d689_244064cute7productE - _ZN40_INTERNAL_cdec4a73_4_k_cu_99f3d689_244064cuda3std3__442_GLOBAL__N__cdec4a73_4_k_cu_99f3d689_244066ignoreE)
_ZN40_INTERNAL_cdec4a73_4_k_cu_99f3d689_244064cuda3std3__442_GLOBAL__N__cdec4a73_4_k_cu_99f3d689_244066ignoreE:
	.zero		1
	.type		_ZN40_INTERNAL_cdec4a73_4_k_cu_99f3d689_244064cute7productE,@object
	.size		_ZN40_INTERNAL_cdec4a73_4_k_cu_99f3d689_244064cute7productE,(_ZN40_INTERNAL_cdec4a73_4_k_cu_99f3d689_244064cuda3std3__45__cpo3endE - _ZN40_INTERNAL_cdec4a73_4_k_cu_99f3d689_244064cute7productE)
_ZN40_INTERNAL_cdec4a73_4_k_cu_99f3d689_244064cute7productE:
	.zero		1
	.type		_ZN40_INTERNAL_cdec4a73_4_k_cu_99f3d689_244064cuda3std3__45__cpo3endE,@object
	.size		_ZN40_INTERNAL_cdec4a73_4_k_cu_99f3d689_244064cuda3std3__45__cpo3endE,(_ZN40_INTERNAL_cdec4a73_4_k_cu_99f3d689_244064cuda3std3__419piecewise_constructE - _ZN40_INTERNAL_cdec4a73_4_k_cu_99f3d689_244064cuda3std3__45__cpo3endE)
_ZN40_INTERNAL_cdec4a73_4_k_cu_99f3d689_244064cuda3std3__45__cpo3endE:
	.zero		1
	.type		_ZN40_INTERNAL_cdec4a73_4_k_cu_99f3d689_244064cuda3std3__419piecewise_constructE,@object
	.size		_ZN40_INTERNAL_cdec4a73_4_k_cu_99f3d689_244064cuda3std3__419piecewise_constructE,(_ZN40_INTERNAL_cdec4a73_4_k_cu_99f3d689_244064cuda3std3__45__cpo4cendE - _ZN40_INTERNAL_cdec4a73_4_k_cu_99f3d689_244064cuda3std3__419piecewise_constructE)
_ZN40_INTERNAL_cdec4a73_4_k_cu_99f3d689_244064cuda3std3__419piecewise_constructE:
	.zero		1
	.type		_ZN40_INTERNAL_cdec4a73_4_k_cu_99f3d689_244064cuda3std3__45__cpo4cendE,@object
	.size		_ZN40_INTERNAL_cdec4a73_4_k_cu_99f3d689_244064cuda3std3__45__cpo4cendE,(_ZN40_INTERNAL_cdec4a73_4_k_cu_99f3d689_244064cuda3std6ranges3__45__cpo4swapE - _ZN40_INTERNAL_cdec4a73_4_k_cu_99f3d689_244064cuda3std3__45__cpo4cendE)
_ZN40_INTERNAL_cdec4a73_4_k_cu_99f3d689_244064cuda3std3__45__cpo4cendE:
	.zero		1
	.type		_ZN40_INTERNAL_cdec4a73_4_k_cu_99f3d689_244064cuda3std6ranges3__45__cpo4swapE,@object
	.size		_ZN40_INTERNAL_cdec4a73_4_k_cu_99f3d689_244064cuda3std6ranges3__45__cpo4swapE,(.L_11 - _ZN40_INTERNAL_cdec4a73_4_k_cu_99f3d689_244064cuda3std6ranges3__45__cpo4swapE)
_ZN40_INTERNAL_cdec4a73_4_k_cu_99f3d689_244064cuda3std6ranges3__45__cpo4swapE:
	.zero		1
.L_11:


//--------------------- .nv.constant0._ZN7cutlass13device_kernelINS_4gemm6kernel13GemmUniversalIN4cute5tupleIJiiiiEEENS1_10collective13CollectiveMmaINS1_35MainloopSm100TmaUmmaWarpSpecializedILi3ELi2ELi2ENS5_IJNS4_1CILi1EEESB_SB_EEEEENS5_IJNSA_ILi128EEENSA_ILi256EEESE_EEENS_12float_e5m2_tENS5_IJlSB_lEEENS_12float_e4m3_tENS5_IJSB_llEEENS4_8TiledMMAINS4_8MMA_AtomIJNS4_10MMA_TraitsINS4_19SM100_MMA_F8F6F4_SSEJSH_SJ_fSE_SF_NS4_17integral_constantINS4_4UMMA5MajorELSR_0EEENSP_ISR_LSR_1EEENSP_INSQ_7ScaleInELSU_0EEESV_EEEEEENS4_6LayoutISC_NS5_IJNSA_ILi0EEESZ_SZ_EEEEENS5_IJNS4_10UnderscoreES12_S12_EEEEENS4_13SM90_TMA_LOADENS4_14ComposedLayoutINS4_7SwizzleILi3ELi4ELi3EEENS4_18smem_ptr_flag_bitsILi8EEENSY_INS5_IJNSA_ILi8EEESE_EEENS5_IJSE_SB_EEEEEEEvNS4_8identityES15_NS16_IS18_S1A_NSY_INS5_IJSE_S1B_EEENS5_IJSB_SE_EEEEEEEvS1G_EENS_8epilogue10collective18CollectiveEpilogueINS1M_23Sm100TmaWarpSpecializedILi4ELi2ELi64ELb0ELb0EEEJSG_NS5_IJNSY_ISE_SB_EENSY_INSA_ILi64EEESB_EEEEESH_SI_SH_SI_NS1M_6fusion15FusionCallbacksIS1Q_NS1V_17LinearCombinationISH_fSH_fLNS_15FloatRoundStyleE2EEESG_S1U_JEEENS4_5SM1004TMEM4LOAD26SM100_TMEM_LOAD_32dp32b64xES15_NS16_INS17_ILi2ELi4ELi3EEES1A_NSY_INS5_IJS1B_S1S_EEENS5_IJS1S_SB_EEEEEEENS4_39AutoVectorizingCopyWithAssumedAlignmentILi128EEENS4_14SM90_TMA_STOREES29_S2B_S2B_EEEvvEEEEvNT_6ParamsE --------------------------
	.section	.nv.constant0._ZN7cutlass13device_kernelINS_4gemm6kernel13GemmUniversalIN4cute5tupleIJiiiiEEENS1_10collective13CollectiveMmaINS1_35MainloopSm100TmaUmmaWarpSpecializedILi3ELi2ELi2ENS5_IJNS4_1CILi1EEESB_SB_EEEEENS5_IJNSA_ILi128EEENSA_ILi256EEESE_EEENS_12float_e5m2_tENS5_IJlSB_lEEENS_12float_e4m3_tENS5_IJSB_llEEENS4_8TiledMMAINS4_8MMA_AtomIJNS4_10MMA_TraitsINS4_19SM100_MMA_F8F6F4_SSEJSH_SJ_fSE_SF_NS4_17integral_constantINS4_4UMMA5MajorELSR_0EEENSP_ISR_LSR_1EEENSP_INSQ_7ScaleInELSU_0EEESV_EEEEEENS4_6LayoutISC_NS5_IJNSA_ILi0EEESZ_SZ_EEEEENS5_IJNS4_10UnderscoreES12_S12_EEEEENS4_13SM90_TMA_LOADENS4_14ComposedLayoutINS4_7SwizzleILi3ELi4ELi3EEENS4_18smem_ptr_flag_bitsILi8EEENSY_INS5_IJNSA_ILi8EEESE_EEENS5_IJSE_SB_EEEEEEEvNS4_8identityES15_NS16_IS18_S1A_NSY_INS5_IJSE_S1B_EEENS5_IJSB_SE_EEEEEEEvS1G_EENS_8epilogue10collective18CollectiveEpilogueINS1M_23Sm100TmaWarpSpecializedILi4ELi2ELi64ELb0ELb0EEEJSG_NS5_IJNSY_ISE_SB_EENSY_INSA_ILi64EEESB_EEEEESH_SI_SH_SI_NS1M_6fusion15FusionCallbacksIS1Q_NS1V_17LinearCombinationISH_fSH_fLNS_15FloatRoundStyleE2EEESG_S1U_JEEENS4_5SM1004TMEM4LOAD26SM100_TMEM_LOAD_32dp32b64xES15_NS16_INS17_ILi2ELi4ELi3EEES1A_NSY_INS5_IJS1B_S1S_EEENS5_IJS1S_SB_EEEEEEENS4_39AutoVectorizingCopyWithAssumedAlignmentILi128EEENS4_14SM90_TMA_STOREES29_S2B_S2B_EEEvvEEEEvNT_6ParamsE,"a",@progbits
	.sectionflags	@""
	.align	4
.nv.constant0._ZN7cutlass13device_kernelINS_4gemm6kernel13GemmUniversalIN4cute5tupleIJiiiiEEENS1_10collective13CollectiveMmaINS1_35MainloopSm100TmaUmmaWarpSpecializedILi3ELi2ELi2ENS5_IJNS4_1CILi1EEESB_SB_EEEEENS5_IJNSA_ILi128EEENSA_ILi256EEESE_EEENS_12float_e5m2_tENS5_IJlSB_lEEENS_12float_e4m3_tENS5_IJSB_llEEENS4_8TiledMMAINS4_8MMA_AtomIJNS4_10MMA_TraitsINS4_19SM100_MMA_F8F6F4_SSEJSH_SJ_fSE_SF_NS4_17integral_constantINS4_4UMMA5MajorELSR_0EEENSP_ISR_LSR_1EEENSP_INSQ_7ScaleInELSU_0EEESV_EEEEEENS4_6LayoutISC_NS5_IJNSA_ILi0EEESZ_SZ_EEEEENS5_IJNS4_10UnderscoreES12_S12_EEEEENS4_13SM90_TMA_LOADENS4_14ComposedLayoutINS4_7SwizzleILi3ELi4ELi3EEENS4_18smem_ptr_flag_bitsILi8EEENSY_INS5_IJNSA_ILi8EEESE_EEENS5_IJSE_SB_EEEEEEEvNS4_8identityES15_NS16_IS18_S1A_NSY_INS5_IJSE_S1B_EEENS5_IJSB_SE_EEEEEEEvS1G_EENS_8epilogue10collective18CollectiveEpilogueINS1M_23Sm100TmaWarpSpecializedILi4ELi2ELi64ELb0ELb0EEEJSG_NS5_IJNSY_ISE_SB_EENSY_INSA_ILi64EEESB_EEEEESH_SI_SH_SI_NS1M_6fusion15FusionCallbacksIS1Q_NS1V_17LinearCombinationISH_fSH_fLNS_15FloatRoundStyleE2EEESG_S1U_JEEENS4_5SM1004TMEM4LOAD26SM100_TMEM_LOAD_32dp32b64xES15_NS16_INS17_ILi2ELi4ELi3EEES1A_NSY_INS5_IJS1B_S1S_EEENS5_IJS1S_SB_EEEEEEENS4_39AutoVectorizingCopyWithAssumedAlignmentILi128EEENS4_14SM90_TMA_STOREES29_S2B_S2B_EEEvvEEEEvNT_6ParamsE:
	.zero		2944


//--------------------- SYMBOLS --------------------------

	.type		.nv.reservedSmem.offset0,@object
	.size		.nv.reservedSmem.offset0,0x4
	.type		.nv.reservedSmem.cap,@object
	.size		.nv.reservedSmem.cap,0x4
	.type		__assertfail,@function
